def matmul_kernel(
    a_ptr,
    b_ptr,
    c_ptr,
    M,
    N,
    K,
    stride_am,
    stride_ak,
    stride_bk,
    stride_bn,
    stride_cm,
    stride_cn,
    BLOCK_M: tl.constexpr,
    BLOCK_N: tl.constexpr,
    BLOCK_K: tl.constexpr,
    GROUP_M: tl.constexpr,
):
    pid = tl.program_id(axis=0)
    num_pid_m = tl.cdiv(M, BLOCK_M)
    num_pid_n = tl.cdiv(N, BLOCK_N)
    num_pid_in_group = GROUP_M * num_pid_n
    group_id = pid // num_pid_in_group
    first_pid_m = group_id * GROUP_M
    group_size_m = min(num_pid_m - first_pid_m, GROUP_M)
    pid_m = first_pid_m + ((pid % num_pid_in_group) % group_size_m)
    pid_n = (pid % num_pid_in_group) // group_size_m

    offs_am = (pid_m * BLOCK_M + tl.arange(0, BLOCK_M)) % M
    offs_bn = (pid_n * BLOCK_N + tl.arange(0, BLOCK_N)) % N
    offs_k = tl.arange(0, BLOCK_K)
    a_ptrs = a_ptr + offs_am[:, None] * stride_am + offs_k[None, :] * stride_ak
    b_ptrs = b_ptr + offs_k[:, None] * stride_bk + offs_bn[None, :] * stride_bn

    acc = tl.zeros((BLOCK_M, BLOCK_N), dtype=tl.float32)
    for kk in range(0, tl.cdiv(K, BLOCK_K)):
        a = tl.load(a_ptrs, mask=offs_k[None, :] < K - kk * BLOCK_K, other=0.0)
        b = tl.load(b_ptrs, mask=offs_k[:, None] < K - kk * BLOCK_K, other=0.0)
        acc = tl.dot(a, b, acc)
        a_ptrs += BLOCK_K * stride_ak
        b_ptrs += BLOCK_K * stride_bk

    c = acc.to(c_ptr.dtype.element_ty)
    offs_cm = pid_m * BLOCK_M + tl.arange(0, BLOCK_M)
    offs_cn = pid_n * BLOCK_N + tl.arange(0, BLOCK_N)
    c_ptrs = c_ptr + offs_cm[:, None] * stride_cm + offs_cn[None, :] * stride_cn
    mask = (offs_cm[:, None] < M) & (offs_cn[None, :] < N)
    tl.store(c_ptrs, c, mask=mask)

# config = {"BLOCK_K": 64, "BLOCK_M": 64, "BLOCK_N": 32, "GROUP_M": 8, "arch": "sm_80", "dtype": "bf16", "num_ctas": 1, "num_stages": 2, "num_warps": 8}
# arch = sm_80


// ===== COMPILED SASS (sm_80) =====

	.target	sm_80

	.elftype	@"ET_EXEC"


//--------------------- .note.nv.tkinfo           --------------------------
	.section	.note.nv.tkinfo,"",@"SHT_NOTE"
	.sectionflags	@"SHF_NOTE_NV_TKINFO"
	.tkinfo
        /*0018*/ 	.word	0x00000002
        /*0030*/ 	.string	""
        /*0030*/ 	.string	"ptxas"
        /*0030*/ 	.string	"Cuda compilation tools, release 13.0, V13.0.88"
        /*0030*/ 	.string	"Build cuda_13.0.r13.0/compiler.36424714_0"
        /*0030*/ 	.string	"-v  -suppress-debug-info  -lineinfo  -arch sm_80 "



//--------------------- .note.nv.cuinfo           --------------------------
	.section	.note.nv.cuinfo,"",@"SHT_NOTE"
	.sectionflags	@"SHF_NOTE_NV_CUINFO"
        /*0018*/ 	.short	0x0002
        /*001a*/ 	.short	0x0050
        /*001c*/ 	.short	0x0082
	.zero		2


//--------------------- .nv.info                  --------------------------
	.section	.nv.info,"",@"SHT_CUDA_INFO"
	.align	4


	//----- nvinfo : EIATTR_REGCOUNT
	.align		4
        /*0000*/ 	.byte	0x04, 0x2f
        /*0002*/ 	.short	(.L_1 - .L_0)
	.align		4
.L_0:
        /*0004*/ 	.word	index@(matmul_kernel)
        /*0008*/ 	.word	0x00000080


	//----- nvinfo : EIATTR_FRAME_SIZE
	.align		4
.L_1:
        /*000c*/ 	.byte	0x04, 0x11
        /*000e*/ 	.short	(.L_3 - .L_2)
	.align		4
.L_2:
        /*0010*/ 	.word	index@(matmul_kernel)
        /*0014*/ 	.word	0x00000000


	//----- nvinfo : EIATTR_MIN_STACK_SIZE
	.align		4
.L_3:
        /*0018*/ 	.byte	0x04, 0x12
        /*001a*/ 	.short	(.L_5 - .L_4)
	.align		4
.L_4:
        /*001c*/ 	.word	index@(matmul_kernel)
        /*0020*/ 	.word	0x00000000
.L_5:


//--------------------- .nv.info.matmul_kernel    --------------------------
	.section	.nv.info.matmul_kernel,"",@"SHT_CUDA_INFO"
	.sectionflags	@""
	.align	4


	//----- nvinfo : EIATTR_CUDA_API_VERSION
	.align		4
        /*0000*/ 	.byte	0x04, 0x37
        /*0002*/ 	.short	(.L_7 - .L_6)
.L_6:
        /*0004*/ 	.word	0x00000082


	//----- nvinfo : EIATTR_SW2861232_WAR
	.align		4
.L_7:
        /*0008*/ 	.byte	0x01, 0x35
	.zero		2


	//----- nvinfo : EIATTR_PARAM_CBANK
	.align		4
        /*000c*/ 	.byte	0x04, 0x0a
        /*000e*/ 	.short	(.L_9 - .L_8)
	.align		4
.L_8:
        /*0010*/ 	.word	index@(.nv.constant0.matmul_kernel)
        /*0014*/ 	.short	0x0160
        /*0016*/ 	.short	0x0050


	//----- nvinfo : EIATTR_CBANK_PARAM_SIZE
	.align		4
.L_9:
        /*0018*/ 	.byte	0x03, 0x19
        /*001a*/ 	.short	0x0050


	//----- nvinfo : EIATTR_KPARAM_INFO
	.align		4
        /*001c*/ 	.byte	0x04, 0x17
        /*001e*/ 	.short	(.L_11 - .L_10)
.L_10:
        /*0020*/ 	.word	0x00000000
        /*0024*/ 	.short	0x000d
        /*0026*/ 	.short	0x0048
        /*0028*/ 	.byte	0x00, 0xf4, 0x21, 0x00


	//----- nvinfo : EIATTR_KPARAM_INFO
	.align		4
.L_11:
        /*002c*/ 	.byte	0x04, 0x17
        /*002e*/ 	.short	(.L_13 - .L_12)
.L_12:
        /*0030*/ 	.word	0x00000000
        /*0034*/ 	.short	0x000c
        /*0036*/ 	.short	0x0040
        /*0038*/ 	.byte	0x00, 0xf4, 0x21, 0x00


	//----- nvinfo : EIATTR_KPARAM_INFO
	.align		4
.L_13:
        /*003c*/ 	.byte	0x04, 0x17
        /*003e*/ 	.short	(.L_15 - .L_14)
.L_14:
        /*0040*/ 	.word	0x00000000
        /*0044*/ 	.short	0x000b
        /*0046*/ 	.short	0x0038
        /*0048*/ 	.byte	0x00, 0xf0, 0x11, 0x00


	//----- nvinfo : EIATTR_KPARAM_INFO
	.align		4
.L_15:
        /*004c*/ 	.byte	0x04, 0x17
        /*004e*/ 	.short	(.L_17 - .L_16)
.L_16:
        /*0050*/ 	.word	0x00000000
        /*0054*/ 	.short	0x000a
        /*0056*/ 	.short	0x0034
        /*0058*/ 	.byte	0x00, 0xf0, 0x11, 0x00


	//----- nvinfo : EIATTR_KPARAM_INFO
	.align		4
.L_17:
        /*005c*/ 	.byte	0x04, 0x17
        /*005e*/ 	.short	(.L_19 - .L_18)
.L_18:
        /*0060*/ 	.word	0x00000000
        /*0064*/ 	.short	0x0009
        /*0066*/ 	.short	0x0030
        /*0068*/ 	.byte	0x00, 0xf0, 0x11, 0x00


	//----- nvinfo : EIATTR_KPARAM_INFO
	.align		4
.L_19:
        /*006c*/ 	.byte	0x04, 0x17
        /*006e*/ 	.short	(.L_21 - .L_20)
.L_20:
        /*0070*/ 	.word	0x00000000
        /*0074*/ 	.short	0x0008
        /*0076*/ 	.short	0x002c
        /*0078*/ 	.byte	0x00, 0xf0, 0x11, 0x00


	//----- nvinfo : EIATTR_KPARAM_INFO
	.align		4
.L_21:
        /*007c*/ 	.byte	0x04, 0x17
        /*007e*/ 	.short	(.L_23 - .L_22)
.L_22:
        /*0080*/ 	.word	0x00000000
        /*0084*/ 	.short	0x0007
        /*0086*/ 	.short	0x0028
        /*0088*/ 	.byte	0x00, 0xf0, 0x11, 0x00


	//----- nvinfo : EIATTR_KPARAM_INFO
	.align		4
.L_23:
        /*008c*/ 	.byte	0x04, 0x17
        /*008e*/ 	.short	(.L_25 - .L_24)
.L_24:
        /*0090*/ 	.word	0x00000000
        /*0094*/ 	.short	0x0006
        /*0096*/ 	.short	0x0024
        /*0098*/ 	.byte	0x00, 0xf0, 0x11, 0x00


	//----- nvinfo : EIATTR_KPARAM_INFO
	.align		4
.L_25:
        /*009c*/ 	.byte	0x04, 0x17
        /*009e*/ 	.short	(.L_27 - .L_26)
.L_26:
        /*00a0*/ 	.word	0x00000000
        /*00a4*/ 	.short	0x0005
        /*00a6*/ 	.short	0x0020
        /*00a8*/ 	.byte	0x00, 0xf0, 0x11, 0x00


	//----- nvinfo : EIATTR_KPARAM_INFO
	.align		4
.L_27:
        /*00ac*/ 	.byte	0x04, 0x17
        /*00ae*/ 	.short	(.L_29 - .L_28)
.L_28:
        /*00b0*/ 	.word	0x00000000
        /*00b4*/ 	.short	0x0004
        /*00b6*/ 	.short	0x001c
        /*00b8*/ 	.byte	0x00, 0xf0, 0x11, 0x00


	//----- nvinfo : EIATTR_KPARAM_INFO
	.align		4
.L_29:
        /*00bc*/ 	.byte	0x04, 0x17
        /*00be*/ 	.short	(.L_31 - .L_30)
.L_30:
        /*00c0*/ 	.word	0x00000000
        /*00c4*/ 	.short	0x0003
        /*00c6*/ 	.short	0x0018
        /*00c8*/ 	.byte	0x00, 0xf0, 0x11, 0x00


	//----- nvinfo : EIATTR_KPARAM_INFO
	.align		4
.L_31:
        /*00cc*/ 	.byte	0x04, 0x17
        /*00ce*/ 	.short	(.L_33 - .L_32)
.L_32:
        /*00d0*/ 	.word	0x00000000
        /*00d4*/ 	.short	0x0002
        /*00d6*/ 	.short	0x0010
        /*00d8*/ 	.byte	0x00, 0xf4, 0x21, 0x00


	//----- nvinfo : EIATTR_KPARAM_INFO
	.align		4
.L_33:
        /*00dc*/ 	.byte	0x04, 0x17
        /*00de*/ 	.short	(.L_35 - .L_34)
.L_34:
        /*00e0*/ 	.word	0x00000000
        /*00e4*/ 	.short	0x0001
        /*00e6*/ 	.short	0x0008
        /*00e8*/ 	.byte	0x00, 0xf4, 0x21, 0x00


	//----- nvinfo : EIATTR_KPARAM_INFO
	.align		4
.L_35:
        /*00ec*/ 	.byte	0x04, 0x17
        /*00ee*/ 	.short	(.L_37 - .L_36)
.L_36:
        /*00f0*/ 	.word	0x00000000
        /*00f4*/ 	.short	0x0000
        /*00f6*/ 	.short	0x0000
        /*00f8*/ 	.byte	0x00, 0xf4, 0x21, 0x00


	//----- nvinfo : EIATTR_MAXREG_COUNT
	.align		4
.L_37:
        /*00fc*/ 	.byte	0x03, 0x1b
        /*00fe*/ 	.short	0x00ff


	//----- nvinfo : EIATTR_NUM_BARRIERS
	.align		4
        /*0100*/ 	.byte	0x02, 0x4c
        /*0102*/ 	.byte	0x01
	.zero		1


	//----- nvinfo : EIATTR_MERCURY_ISA_VERSION
	.align		4
        /*0104*/ 	.byte	0x03, 0x5f
        /*0106*/ 	.short	0x0000


	//----- nvinfo : EIATTR_EXIT_INSTR_OFFSETS
	.align		4
        /*0108*/ 	.byte	0x04, 0x1c
        /*010a*/ 	.short	(.L_39 - .L_38)


	//   ....[0]....
.L_38:
        /*010c*/ 	.word	0x000021a0


	//   ....[1]....
        /*0110*/ 	.word	0x000021d0


	//----- nvinfo : EIATTR_REQNTID
	.align		4
.L_39:
        /*0114*/ 	.byte	0x04, 0x10
        /*0116*/ 	.short	(.L_41 - .L_40)
.L_40:
        /*0118*/ 	.word	0x00000100
        /*011c*/ 	.word	0x00000001
        /*0120*/ 	.word	0x00000001
.L_41:


//--------------------- .nv.callgraph             --------------------------
	.section	.nv.callgraph,"",@"SHT_CUDA_CALLGRAPH"
	.align	4
	.sectionentsize	8
	.align		4
        /*0000*/ 	.word	0x00000000
	.align		4
        /*0004*/ 	.word	0xffffffff
	.align		4
        /*0008*/ 	.word	0x00000000
	.align		4
        /*000c*/ 	.word	0xfffffffe
	.align		4
        /*0010*/ 	.word	0x00000000
	.align		4
        /*0014*/ 	.word	0xfffffffd
	.align		4
        /*0018*/ 	.word	0x00000000
	.align		4
        /*001c*/ 	.word	0xfffffffc


//--------------------- .nv.rel.action            --------------------------
	.section	.nv.rel.action,"",@"SHT_CUDA_RELOCINFO"
	.align	8
	.sectionentsize	8
        /*0000*/ 	.byte	0x73, 0x00, 0x00, 0x00, 0x00, 0x00, 0x00, 0x00, 0x00, 0x00, 0x00, 0x11, 0x25, 0x00, 0x05, 0x36


//--------------------- .nv.constant0.matmul_kernel --------------------------
	.section	.nv.constant0.matmul_kernel,"a",@progbits
	.sectionflags	@""
	.align	4
.nv.constant0.matmul_kernel:
	.zero		432


//--------------------- .text.matmul_kernel       --------------------------
	.section	.text.matmul_kernel,"ax",@progbits
	.sectioninfo	@"SHI_REGISTERS=128"
	.align	128
        .global         matmul_kernel
        .type           matmul_kernel,@function
        .size           matmul_kernel,(.L_x_3 - matmul_kernel)
        .other          matmul_kernel,@"STO_CUDA_ENTRY STV_DEFAULT"
matmul_kernel:
.text.matmul_kernel:
[----:B------:R-:W-:Y:S02]  /*0000*/  IMAD.MOV.U32 R1, RZ, RZ, c[0x0][0x28] ;  /* 0x00000a00ff017624 */ /* 0x000fe400078e00ff */
[----:B------:R-:W-:Y:S01]  /*0010*/  IMAD.MOV.U32 R0, RZ, RZ, 0x1f ;  /* 0x0000001fff007424 */ /* 0x000fe200078e00ff */
[----:B------:R-:W0:Y:S01]  /*0020*/  S2R R5, SR_CTAID.X ;  /* 0x0000000000057919 */ /* 0x000e220000002500 */
[----:B------:R-:W-:Y:S01]  /*0030*/  IMAD.MOV.U32 R18, RZ, RZ, c[0x0][0x180] ;  /* 0x00006000ff127624 */ /* 0x000fe200078e00ff */
[----:B------:R-:W-:Y:S02]  /*0040*/  ULDC.64 UR6, c[0x0][0x118] ;  /* 0x0000460000067ab9 */ /* 0x000fe40000000a00 */
[----:B------:R-:W-:Y:S02]  /*0050*/  IADD3 R0, R0, c[0x0][0x17c], RZ ;  /* 0x00005f0000007a10 */ /* 0x000fe40007ffe0ff */
[----:B------:R-:W-:Y:S02]  /*0060*/  IADD3 R18, R18, 0x3f, RZ ;  /* 0x0000003f12127810 */ /* 0x000fe40007ffe0ff */
[----:B------:R-:W-:-:S04]  /*0070*/  SHF.R.S32.HI R3, RZ, 0x1f, R0 ;  /* 0x0000001fff037819 */ /* 0x000fc80000011400 */
[----:B------:R-:W-:-:S04]  /*0080*/  LEA.HI R3, R3, R0, RZ, 0x5 ;  /* 0x0000000003037211 */ /* 0x000fc800078f28ff */
[----:B------:R-:W-:-:S05]  /*0090*/  SHF.R.S32.HI R3, RZ, 0x5, R3 ;  /* 0x00000005ff037819 */ /* 0x000fca0000011403 */
[----:B------:R-:W-:Y:S01]  /*00a0*/  IMAD.SHL.U32 R4, R3, 0x8, RZ ;  /* 0x0000000803047824 */ /* 0x000fe200078e00ff */
[----:B0-----:R-:W-:-:S04]  /*00b0*/  IABS R8, R5 ;  /* 0x0000000500087213 */ /* 0x001fc80000000000 */
[-C--:B------:R-:W-:Y:S02]  /*00c0*/  IABS R7, R4.reuse ;  /* 0x0000000400077213 */ /* 0x080fe40000000000 */
[----:B------:R-:W-:Y:S02]  /*00d0*/  IABS R10, R4 ;  /* 0x00000004000a7213 */ /* 0x000fe40000000000 */
[----:B------:R-:W0:Y:S08]  /*00e0*/  I2F.RP R0, R7 ;  /* 0x0000000700007306 */ /* 0x000e300000209400 */
[----:B0-----:R-:W0:Y:S02]  /*00f0*/  MUFU.RCP R0, R0 ;  /* 0x0000000000007308 */ /* 0x001e240000001000 */
[----:B0-----:R-:W-:Y:S01]  /*0100*/  IADD3 R2, R0, 0xffffffe, RZ ;  /* 0x0ffffffe00027810 */ /* 0x001fe20007ffe0ff */
[----:B------:R-:W-:-:S05]  /*0110*/  IMAD.MOV R0, RZ, RZ, -R10 ;  /* 0x000000ffff007224 */ /* 0x000fca00078e0a0a */
[----:B------:R0:W1:Y:S02]  /*0120*/  F2I.FTZ.U32.TRUNC.NTZ R3, R2 ;  /* 0x0000000200037305 */ /* 0x000064000021f000 */
[----:B0-----:R-:W-:Y:S02]  /*0130*/  IMAD.MOV.U32 R2, RZ, RZ, RZ ;  /* 0x000000ffff027224 */ /* 0x001fe400078e00ff */
[----:B-1----:R-:W-:-:S04]  /*0140*/  IMAD.MOV R6, RZ, RZ, -R3 ;  /* 0x000000ffff067224 */ /* 0x002fc800078e0a03 */
[----:B------:R-:W-:Y:S02]  /*0150*/  IMAD R9, R6, R7, RZ ;  /* 0x0000000706097224 */ /* 0x000fe400078e02ff */
[----:B------:R-:W-:Y:S02]  /*0160*/  IMAD.MOV.U32 R6, RZ, RZ, R8 ;  /* 0x000000ffff067224 */ /* 0x000fe400078e0008 */
[----:B------:R-:W-:-:S06]  /*0170*/  IMAD.HI.U32 R3, R3, R9, R2 ;  /* 0x0000000903037227 */ /* 0x000fcc00078e0002 */
[----:B------:R-:W-:-:S04]  /*0180*/  IMAD.HI.U32 R3, R3, R6, RZ ;  /* 0x0000000603037227 */ /* 0x000fc800078e00ff */
[----:B------:R-:W-:-:S05]  /*0190*/  IMAD R0, R3, R0, R6 ;  /* 0x0000000003007224 */ /* 0x000fca00078e0206 */
[----:B------:R-:W-:-:S13]  /*01a0*/  ISETP.GT.U32.AND P1, PT, R7, R0, PT ;  /* 0x000000000700720c */ /* 0x000fda0003f24070 */
[----:B------:R-:W-:Y:S01]  /*01b0*/  @!P1 IMAD.IADD R0, R0, 0x1, -R7 ;  /* 0x0000000100009824 */ /* 0x000fe200078e0a07 */
[----:B------:R-:W-:Y:S02]  /*01c0*/  @!P1 IADD3 R3, R3, 0x1, RZ ;  /* 0x0000000103039810 */ /* 0x000fe40007ffe0ff */
[----:B------:R-:W-:Y:S02]  /*01d0*/  ISETP.NE.AND P1, PT, R4, RZ, PT ;  /* 0x000000ff0400720c */ /* 0x000fe40003f25270 */
[----:B------:R-:W-:Y:S02]  /*01e0*/  ISETP.GE.U32.AND P0, PT, R0, R7, PT ;  /* 0x000000070000720c */ /* 0x000fe40003f06070 */
[----:B------:R-:W-:-:S04]  /*01f0*/  LOP3.LUT R0, R5, R4, RZ, 0x3c, !PT ;  /* 0x0000000405007212 */ /* 0x000fc800078e3cff */
[----:B------:R-:W-:Y:S01]  /*0200*/  ISETP.GE.AND P2, PT, R0, RZ, PT ;  /* 0x000000ff0000720c */ /* 0x000fe20003f46270 */
[----:B------:R-:W-:-:S05]  /*0210*/  IMAD.MOV.U32 R0, RZ, RZ, c[0x0][0x178] ;  /* 0x00005e00ff007624 */ /* 0x000fca00078e00ff */
[----:B------:R-:W-:Y:S02]  /*0220*/  IADD3 R0, R0, 0x3f, RZ ;  /* 0x0000003f00007810 */ /* 0x000fe40007ffe0ff */
[----:B------:R-:W-:-:S05]  /*0230*/  @P0 IADD3 R3, R3, 0x1, RZ ;  /* 0x0000000103030810 */ /* 0x000fca0007ffe0ff */
[----:B------:R-:W-:Y:S01]  /*0240*/  IMAD.MOV.U32 R2, RZ, RZ, R3 ;  /* 0x000000ffff027224 */ /* 0x000fe200078e0003 */
[----:B------:R-:W-:-:S03]  /*0250*/  SHF.R.S32.HI R3, RZ, 0x1f, R0 ;  /* 0x0000001fff037819 */ /* 0x000fc60000011400 */
[----:B------:R-:W-:Y:S01]  /*0260*/  @!P2 IMAD.MOV R2, RZ, RZ, -R2 ;  /* 0x000000ffff02a224 */ /* 0x000fe200078e0a02 */
[----:B------:R-:W-:Y:S02]  /*0270*/  @!P1 LOP3.LUT R2, RZ, R4, RZ, 0x33, !PT ;  /* 0x00000004ff029212 */ /* 0x000fe400078e33ff */
[----:B------:R-:W-:-:S03]  /*0280*/  LEA.HI R3, R3, R0, RZ, 0x6 ;  /* 0x0000000003037211 */ /* 0x000fc600078f30ff */
[----:B------:R-:W-:Y:S02]  /*0290*/  IMAD.SHL.U32 R15, R2, 0x8, RZ ;  /* 0x00000008020f7824 */ /* 0x000fe400078e00ff */
[----:B------:R-:W-:-:S03]  /*02a0*/  IMAD.MOV R2, RZ, RZ, -R2 ;  /* 0x000000ffff027224 */ /* 0x000fc600078e0a02 */
[----:B------:R-:W-:Y:S01]  /*02b0*/  LEA.HI.SX32 R3, R3, -R15, 0x1a ;  /* 0x8000000f03037211 */ /* 0x000fe200078fd2ff */
[----:B------:R-:W-:-:S03]  /*02c0*/  IMAD R4, R4, R2, R5 ;  /* 0x0000000204047224 */ /* 0x000fc600078e0205 */
[----:B------:R-:W-:Y:S02]  /*02d0*/  IMNMX R11, R3, 0x8, PT ;  /* 0x00000008030b7817 */ /* 0x000fe40003800200 */
[----:B------:R-:W-:Y:S02]  /*02e0*/  IABS R9, R4 ;  /* 0x0000000400097213 */ /* 0x000fe40000000000 */
[----:B------:R-:W-:-:S04]  /*02f0*/  IABS R7, R11 ;  /* 0x0000000b00077213 */ /* 0x000fc80000000000 */
[----:B------:R-:W0:Y:S08]  /*0300*/  I2F.RP R0, R7 ;  /* 0x0000000700007306 */ /* 0x000e300000209400 */
[----:B0-----:R-:W0:Y:S02]  /*0310*/  MUFU.RCP R0, R0 ;  /* 0x0000000000007308 */ /* 0x001e240000001000 */
[----:B0-----:R-:W-:-:S06]  /*0320*/  IADD3 R3, R0, 0xffffffe, RZ ;  /* 0x0ffffffe00037810 */ /* 0x001fcc0007ffe0ff */
[----:B------:R-:W0:Y:S02]  /*0330*/  F2I.FTZ.U32.TRUNC.NTZ R3, R3 ;  /* 0x0000000300037305 */ /* 0x000e24000021f000 */
[----:B0-----:R-:W-:-:S04]  /*0340*/  IMAD.MOV R6, RZ, RZ, -R3 ;  /* 0x000000ffff067224 */ /* 0x001fc800078e0a03 */
[----:B------:R-:W-:Y:S01]  /*0350*/  IMAD.MOV.U32 R2, RZ, RZ, R6 ;  /* 0x000000ffff027224 */ /* 0x000fe200078e0006 */
[----:B------:R-:W-:-:S03]  /*0360*/  IABS R6, R11 ;  /* 0x0000000b00067213 */ /* 0x000fc60000000000 */
[----:B------:R-:W-:Y:S02]  /*0370*/  IMAD R5, R2, R7, RZ ;  /* 0x0000000702057224 */ /* 0x000fe400078e02ff */
[----:B------:R-:W-:Y:S02]  /*0380*/  IMAD.MOV.U32 R2, RZ, RZ, RZ ;  /* 0x000000ffff027224 */ /* 0x000fe400078e00ff */
[----:B------:R-:W-:Y:S02]  /*0390*/  IMAD.MOV R0, RZ, RZ, -R6 ;  /* 0x000000ffff007224 */ /* 0x000fe400078e0a06 */
        /* <DEDUP_REMOVED lines=9> */
[----:B------:R-:W-:Y:S02]  /*0430*/  ISETP.GE.AND P2, PT, R0, RZ, PT ;  /* 0x000000ff0000720c */ /* 0x000fe40003f46270 */
[----:B------:R-:W0:Y:S05]  /*0440*/  S2R R0, SR_TID.X ;  /* 0x0000000000007919 */ /* 0x000e2a0000002100 */
[----:B------:R-:W-:Y:S02]  /*0450*/  @P0 IADD3 R2, R2, 0x1, RZ ;  /* 0x0000000102020810 */ /* 0x000fe40007ffe0ff */
[----:B------:R-:W-:-:S03]  /*0460*/  ISETP.GT.AND P0, PT, R18, 0x3f, PT ;  /* 0x0000003f1200780c */ /* 0x000fc60003f04270 */
[----:B------:R-:W-:-:S04]  /*0470*/  IMAD.MOV.U32 R6, RZ, RZ, R2 ;  /* 0x000000ffff067224 */ /* 0x000fc800078e0002 */
[----:B------:R-:W-:Y:S01]  /*0480*/  @!P2 IMAD.MOV R6, RZ, RZ, -R6 ;  /* 0x000000ffff06a224 */ /* 0x000fe200078e0a06 */
[----:B------:R-:W-:-:S05]  /*0490*/  @!P1 LOP3.LUT R6, RZ, R11, RZ, 0x33, !PT ;  /* 0x0000000bff069212 */ /* 0x000fca00078e33ff */
[----:B------:R-:W-:Y:S01]  /*04a0*/  IMAD.MOV R2, RZ, RZ, -R6 ;  /* 0x000000ffff027224 */ /* 0x000fe200078e0a06 */
[----:B------:R-:W-:Y:S01]  /*04b0*/  @!P0 CS2R R36, SRZ ;  /* 0x0000000000248805 */ /* 0x000fe2000001ff00 */
[----:B------:R-:W-:Y:S01]  /*04c0*/  IMAD.SHL.U32 R14, R6, 0x20, RZ ;  /* 0x00000020060e7824 */ /* 0x000fe200078e00ff */
[----:B------:R-:W-:Y:S01]  /*04d0*/  @!P0 CS2R R38, SRZ ;  /* 0x0000000000268805 */ /* 0x000fe2000001ff00 */
[----:B------:R-:W-:Y:S01]  /*04e0*/  IMAD R2, R11, R2, R4 ;  /* 0x000000020b027224 */ /* 0x000fe200078e0204 */
[----:B0-----:R-:W-:Y:S01]  /*04f0*/  SHF.R.U32.HI R3, RZ, 0x6, R0 ;  /* 0x00000006ff037819 */ /* 0x001fe20000011600 */
[C---:B------:R-:W-:Y:S02]  /*0500*/  @!P0 IMAD.SHL.U32 R4, R0.reuse, 0x2, RZ ;  /* 0x0000000200048824 */ /* 0x040fe400078e00ff */
[----:B------:R-:W-:Y:S01]  /*0510*/  IMAD.IADD R15, R15, 0x1, R2 ;  /* 0x000000010f0f7824 */ /* 0x000fe200078e0202 */
[C---:B------:R-:W-:Y:S01]  /*0520*/  LOP3.LUT R2, R0.reuse, 0x3f, RZ, 0xc0, !PT ;  /* 0x0000003f00027812 */ /* 0x040fe200078ec0ff */
[----:B------:R-:W-:Y:S01]  /*0530*/  @!P0 IMAD.SHL.U32 R5, R0, 0x40, RZ ;  /* 0x0000004000058824 */ /* 0x000fe200078e00ff */
[----:B------:R-:W-:-:S04]  /*0540*/  SGXT.U32 R3, R3, 0x2 ;  /* 0x000000020303781a */ /* 0x000fc80000000000 */
[C---:B------:R-:W-:Y:S02]  /*0550*/  LOP3.LUT R6, R14.reuse, R3, RZ, 0xfc, !PT ;  /* 0x000000030e067212 */ /* 0x040fe400078efcff */
[C-C-:B------:R-:W-:Y:S02]  /*0560*/  LOP3.LUT R7, R14.reuse, 0x4, R3.reuse, 0xfe, !PT ;  /* 0x000000040e077812 */ /* 0x140fe400078efe03 */
[C-C-:B------:R-:W-:Y:S02]  /*0570*/  LOP3.LUT R8, R14.reuse, 0x8, R3.reuse, 0xfe, !PT ;  /* 0x000000080e087812 */ /* 0x140fe400078efe03 */
[C-C-:B------:R-:W-:Y:S02]  /*0580*/  LOP3.LUT R9, R14.reuse, 0xc, R3.reuse, 0xfe, !PT ;  /* 0x0000000c0e097812 */ /* 0x140fe400078efe03 */
[C-C-:B------:R-:W-:Y:S02]  /*0590*/  LOP3.LUT R10, R14.reuse, 0x10, R3.reuse, 0xfe, !PT ;  /* 0x000000100e0a7812 */ /* 0x140fe400078efe03 */
[----:B------:R-:W-:-:S02]  /*05a0*/  LOP3.LUT R11, R14, 0x14, R3, 0xfe, !PT ;  /* 0x000000140e0b7812 */ /* 0x000fc400078efe03 */
[C-C-:B------:R-:W-:Y:S02]  /*05b0*/  LOP3.LUT R12, R14.reuse, 0x18, R3.reuse, 0xfe, !PT ;  /* 0x000000180e0c7812 */ /* 0x140fe400078efe03 */
[----:B------:R-:W-:Y:S01]  /*05c0*/  LOP3.LUT R13, R14, 0x1c, R3, 0xfe, !PT ;  /* 0x0000001c0e0d7812 */ /* 0x000fe200078efe03 */
[----:B------:R-:W-:Y:S01]  /*05d0*/  IMAD R14, R15, 0x40, R2 ;  /* 0x000000400f0e7824 */ /* 0x000fe200078e0202 */
[----:B------:R-:W-:Y:S05]  /*05e0*/  @!P0 BRA `(.L_x_0) ;  /* 0x000016b000008947 */ /* 0x000fea0003800000 */
[----:B------:R-:W-:Y:S01]  /*05f0*/  IABS R34, c[0x0][0x17c] ;  /* 0x00005f0000227a13 */ /* 0x000fe20000000000 */
[----:B------:R-:W-:Y:S01]  /*0600*/  IMAD.SHL.U32 R30, R0, 0x20, RZ ;  /* 0x00000020001e7824 */ /* 0x000fe200078e00ff */
[----:B------:R-:W-:Y:S01]  /*0610*/  IABS R31, c[0x0][0x178] ;  /* 0x00005e00001f7a13 */ /* 0x000fe20000000000 */
[----:B------:R-:W-:Y:S01]  /*0620*/  IMAD.MOV.U32 R73, RZ, RZ, c[0x0][0x18c] ;  /* 0x00006300ff497624 */ /* 0x000fe200078e00ff */
[----:B------:R-:W0:Y:S01]  /*0630*/  I2F.RP R15, R34 ;  /* 0x00000022000f7306 */ /* 0x000e220000209400 */
[----:B------:R-:W-:Y:S01]  /*0640*/  IABS R24, R11 ;  /* 0x0000000b00187213 */ /* 0x000fe20000000000 */
[----:B------:R-:W-:Y:S01]  /*0650*/  IMAD.MOV.U32 R72, RZ, RZ, c[0x0][0x188] ;  /* 0x00006200ff487624 */ /* 0x000fe200078e00ff */
[----:B------:R-:W-:Y:S01]  /*0660*/  IABS R20, R13 ;  /* 0x0000000d00147213 */ /* 0x000fe20000000000 */
[----:B------:R-:W-:Y:S01]  /*0670*/  IMAD R71, R2, c[0x0][0x18c], RZ ;  /* 0x0000630002477a24 */ /* 0x000fe200078e02ff */
[----:B------:R-:W-:Y:S01]  /*0680*/  IABS R26, R10 ;  /* 0x0000000a001a7213 */ /* 0x000fe20000000000 */
[C---:B------:R-:W-:Y:S01]  /*0690*/  IMAD R70, R3.reuse, c[0x0][0x188], RZ ;  /* 0x0000620003467a24 */ /* 0x040fe200078e02ff */
[----:B------:R-:W-:Y:S01]  /*06a0*/  IABS R23, R12 ;  /* 0x0000000c00177213 */ /* 0x000fe20000000000 */
[----:B------:R-:W1:Y:S01]  /*06b0*/  I2F.RP R19, R31 ;  /* 0x0000001f00137306 */ /* 0x000e620000209400 */
[----:B------:R-:W-:Y:S01]  /*06c0*/  IABS R32, R14 ;  /* 0x0000000e00207213 */ /* 0x000fe20000000000 */
[----:B------:R-:W-:Y:S01]  /*06d0*/  CS2R R36, SRZ ;  /* 0x0000000000247805 */ /* 0x000fe2000001ff00 */
[C---:B------:R-:W-:Y:S01]  /*06e0*/  LOP3.LUT R56, R3.reuse, 0x20, RZ, 0xfc, !PT ;  /* 0x0000002003387812 */ /* 0x040fe200078efcff */
[----:B------:R-:W-:Y:S01]  /*06f0*/  CS2R R38, SRZ ;  /* 0x0000000000267805 */ /* 0x000fe2000001ff00 */
[C---:B------:R-:W-:Y:S01]  /*0700*/  LOP3.LUT R57, R3.reuse, 0x24, RZ, 0xfc, !PT ;  /* 0x0000002403397812 */ /* 0x040fe200078efcff */
[----:B------:R-:W-:Y:S01]  /*0710*/  CS2R R52, SRZ ;  /* 0x0000000000347805 */ /* 0x000fe2000001ff00 */
[C---:B------:R-:W-:Y:S01]  /*0720*/  LOP3.LUT R58, R3.reuse, 0x28, RZ, 0xfc, !PT ;  /* 0x00000028033a7812 */ /* 0x040fe200078efcff */
[----:B0-----:R-:W0:Y:S01]  /*0730*/  MUFU.RCP R15, R15 ;  /* 0x0000000f000f7308 */ /* 0x001e220000001000 */
[C---:B------:R-:W-:Y:S01]  /*0740*/  LOP3.LUT R59, R3.reuse, 0x2c, RZ, 0xfc, !PT ;  /* 0x0000002c033b7812 */ /* 0x040fe200078efcff */
[----:B------:R-:W-:Y:S01]  /*0750*/  CS2R R54, SRZ ;  /* 0x0000000000367805 */ /* 0x000fe2000001ff00 */
[----:B------:R-:W-:Y:S01]  /*0760*/  LOP3.LUT R66, R3, 0x30, RZ, 0xfc, !PT ;  /* 0x0000003003427812 */ /* 0x000fe200078efcff */
[----:B------:R-:W-:Y:S01]  /*0770*/  IMAD.SHL.U32 R73, R73, 0x40, RZ ;  /* 0x0000004049497824 */ /* 0x000fe200078e00ff */
[C---:B------:R-:W-:Y:S01]  /*0780*/  LOP3.LUT R67, R3.reuse, 0x34, RZ, 0xfc, !PT ;  /* 0x0000003403437812 */ /* 0x040fe200078efcff */
[----:B------:R-:W-:Y:S01]  /*0790*/  IMAD.SHL.U32 R72, R72, 0x40, RZ ;  /* 0x0000004048487824 */ /* 0x000fe200078e00ff */
[C---:B------:R-:W-:Y:S01]  /*07a0*/  LOP3.LUT R68, R3.reuse, 0x38, RZ, 0xfc, !PT ;  /* 0x0000003803447812 */ /* 0x040fe200078efcff */
[----:B-1----:R-:W1:Y:S01]  /*07b0*/  MUFU.RCP R19, R19 ;  /* 0x0000001300137308 */ /* 0x002e620000001000 */
[----:B------:R-:W-:Y:S01]  /*07c0*/  LOP3.LUT R69, R3, 0x3c, RZ, 0xfc, !PT ;  /* 0x0000003c03457812 */ /* 0x000fe200078efcff */
[----:B------:R-:W-:Y:S01]  /*07d0*/  IMAD R76, R67, c[0x0][0x188], RZ ;  /* 0x00006200434c7a24 */ /* 0x000fe200078e02ff */
[----:B------:R-:W-:Y:S01]  /*07e0*/  ULDC UR4, c[0x0][0x180] ;  /* 0x0000600000047ab9 */ /* 0x000fe20000000800 */
[----:B------:R-:W-:-:S02]  /*07f0*/  IMAD R75, R68, c[0x0][0x188], RZ ;  /* 0x00006200444b7a24 */ /* 0x000fc400078e02ff */
[----:B------:R-:W-:Y:S01]  /*0800*/  IMAD R74, R69, c[0x0][0x188], RZ ;  /* 0x00006200454a7a24 */ /* 0x000fe200078e02ff */
[----:B0-----:R-:W-:Y:S01]  /*0810*/  IADD3 R4, R15, 0xffffffe, RZ ;  /* 0x0ffffffe0f047810 */ /* 0x001fe20007ffe0ff */
[----:B------:R-:W-:Y:S02]  /*0820*/  IMAD R77, R66, c[0x0][0x188], RZ ;  /* 0x00006200424d7a24 */ /* 0x000fe400078e02ff */
[----:B------:R-:W-:Y:S01]  /*0830*/  IMAD R78, R59, c[0x0][0x188], RZ ;  /* 0x000062003b4e7a24 */ /* 0x000fe200078e02ff */
[----:B------:R0:W2:Y:S01]  /*0840*/  F2I.FTZ.U32.TRUNC.NTZ R5, R4 ;  /* 0x0000000400057305 */ /* 0x0000a2000021f000 */
[----:B------:R-:W-:Y:S02]  /*0850*/  IMAD R79, R58, c[0x0][0x188], RZ ;  /* 0x000062003a4f7a24 */ /* 0x000fe400078e02ff */
[----:B------:R-:W-:Y:S01]  /*0860*/  IMAD R80, R57, c[0x0][0x188], RZ ;  /* 0x0000620039507a24 */ /* 0x000fe200078e02ff */
[----:B-1----:R-:W-:Y:S01]  /*0870*/  IADD3 R16, R19, 0xffffffe, RZ ;  /* 0x0ffffffe13107810 */ /* 0x002fe20007ffe0ff */
[----:B------:R-:W-:-:S03]  /*0880*/  IMAD R81, R56, c[0x0][0x188], RZ ;  /* 0x0000620038517a24 */ /* 0x000fc600078e02ff */
[----:B------:R1:W3:Y:S01]  /*0890*/  F2I.FTZ.U32.TRUNC.NTZ R17, R16 ;  /* 0x0000001000117305 */ /* 0x0002e2000021f000 */
[----:B0-----:R-:W-:Y:S02]  /*08a0*/  IMAD.MOV.U32 R4, RZ, RZ, RZ ;  /* 0x000000ffff047224 */ /* 0x001fe400078e00ff */
[----:B--2---:R-:W-:Y:S02]  /*08b0*/  IMAD.MOV R21, RZ, RZ, -R5 ;  /* 0x000000ffff157224 */ /* 0x004fe400078e0a05 */
[----:B-1----:R-:W-:Y:S02]  /*08c0*/  IMAD.MOV.U32 R16, RZ, RZ, RZ ;  /* 0x000000ffff107224 */ /* 0x002fe400078e00ff */
[----:B------:R-:W-:-:S04]  /*08d0*/  IMAD R21, R21, R34, RZ ;  /* 0x0000002215157224 */ /* 0x000fc800078e02ff */
[----:B------:R-:W-:-:S04]  /*08e0*/  IMAD.HI.U32 R5, R5, R21, R4 ;  /* 0x0000001505057227 */ /* 0x000fc800078e0004 */
[----:B------:R-:W-:Y:S02]  /*08f0*/  IMAD.MOV.U32 R21, RZ, RZ, R20 ;  /* 0x000000ffff157224 */ /* 0x000fe400078e0014 */
[----:B------:R-:W-:-:S04]  /*0900*/  IMAD.HI.U32 R19, R5, R24, RZ ;  /* 0x0000001805137227 */ /* 0x000fc800078e00ff */
[----:B------:R-:W-:-:S04]  /*0910*/  IMAD.HI.U32 R20, R5, R26, RZ ;  /* 0x0000001a05147227 */ /* 0x000fc800078e00ff */
[----:B------:R-:W-:Y:S02]  /*0920*/  IMAD.MOV R25, RZ, RZ, -R19 ;  /* 0x000000ffff197224 */ /* 0x000fe400078e0a13 */
[----:B---3--:R-:W-:Y:S02]  /*0930*/  IMAD.MOV R22, RZ, RZ, -R17 ;  /* 0x000000ffff167224 */ /* 0x008fe400078e0a11 */
[----:B------:R-:W-:Y:S02]  /*0940*/  IMAD.MOV R27, RZ, RZ, -R20 ;  /* 0x000000ffff1b7224 */ /* 0x000fe400078e0a14 */
[C---:B------:R-:W-:Y:S01]  /*0950*/  IMAD R20, R34.reuse, R25, R24 ;  /* 0x0000001922147224 */ /* 0x040fe200078e0218 */
[----:B------:R-:W-:Y:S01]  /*0960*/  IABS R25, R7 ;  /* 0x0000000700197213 */ /* 0x000fe20000000000 */
[C---:B------:R-:W-:Y:S01]  /*0970*/  IMAD.HI.U32 R4, R5.reuse, R21, RZ ;  /* 0x0000001505047227 */ /* 0x040fe200078e00ff */
[----:B------:R-:W-:Y:S02]  /*0980*/  IABS R24, R8 ;  /* 0x0000000800187213 */ /* 0x000fe40000000000 */
[----:B------:R-:W-:Y:S01]  /*0990*/  ISETP.GT.U32.AND P4, PT, R34, R20, PT ;  /* 0x000000142200720c */ /* 0x000fe20003f84070 */
[----:B------:R-:W-:-:S04]  /*09a0*/  IMAD.HI.U32 R15, R5, R23, RZ ;  /* 0x00000017050f7227 */ /* 0x000fc800078e00ff */
[----:B------:R-:W-:Y:S02]  /*09b0*/  IMAD R29, R22, R31, RZ ;  /* 0x0000001f161d7224 */ /* 0x000fe400078e02ff */
[----:B------:R-:W-:Y:S02]  /*09c0*/  IMAD.MOV R4, RZ, RZ, -R4 ;  /* 0x000000ffff047224 */ /* 0x000fe400078e0a04 */
[----:B------:R-:W-:Y:S02]  /*09d0*/  IMAD.MOV R15, RZ, RZ, -R15 ;  /* 0x000000ffff0f7224 */ /* 0x000fe400078e0a0f */
[----:B------:R-:W-:-:S04]  /*09e0*/  IMAD.HI.U32 R22, R17, R29, R16 ;  /* 0x0000001d11167227 */ /* 0x000fc800078e0010 */
[----:B------:R-:W-:-:S04]  /*09f0*/  IMAD.HI.U32 R16, R5, R25, RZ ;  /* 0x0000001905107227 */ /* 0x000fc800078e00ff */
[C---:B------:R-:W-:Y:S02]  /*0a00*/  IMAD R17, R34.reuse, R4, R21 ;  /* 0x0000000422117224 */ /* 0x040fe400078e0215 */
[C---:B------:R-:W-:Y:S01]  /*0a10*/  IMAD R19, R34.reuse, R15, R23 ;  /* 0x0000000f22137224 */ /* 0x040fe200078e0217 */
[----:B------:R-:W-:Y:S01]  /*0a20*/  IABS R23, R9 ;  /* 0x0000000900177213 */ /* 0x000fe20000000000 */
[C---:B------:R-:W-:Y:S01]  /*0a30*/  IMAD R21, R34.reuse, R27, R26 ;  /* 0x0000001b22157224 */ /* 0x040fe200078e021a */
[----:B------:R-:W-:Y:S01]  /*0a40*/  IABS R26, R6 ;  /* 0x00000006001a7213 */ /* 0x000fe20000000000 */
[----:B------:R-:W-:Y:S01]  /*0a50*/  IMAD.MOV R16, RZ, RZ, -R16 ;  /* 0x000000ffff107224 */ /* 0x000fe200078e0a10 */
[C---:B------:R-:W-:Y:S01]  /*0a60*/  ISETP.GT.U32.AND P6, PT, R34.reuse, R17, PT ;  /* 0x000000112200720c */ /* 0x040fe20003fc4070 */
[C---:B------:R-:W-:Y:S01]  /*0a70*/  IMAD.HI.U32 R4, R5.reuse, R23, RZ ;  /* 0x0000001705047227 */ /* 0x040fe200078e00ff */
[C---:B------:R-:W-:Y:S02]  /*0a80*/  ISETP.GT.U32.AND P0, PT, R34.reuse, R19, PT ;  /* 0x000000132200720c */ /* 0x040fe40003f04070 */
[C---:B------:R-:W-:Y:S01]  /*0a90*/  ISETP.GT.U32.AND P5, PT, R34.reuse, R21, PT ;  /* 0x000000152200720c */ /* 0x040fe20003fa4070 */
[----:B------:R-:W-:Y:S01]  /*0aa0*/  IMAD R25, R34, R16, R25 ;  /* 0x0000001022197224 */ /* 0x000fe200078e0219 */
[----:B------:R-:W-:Y:S01]  /*0ab0*/  LOP3.LUT R16, R0, 0x7, RZ, 0xc0, !PT ;  /* 0x0000000700107812 */ /* 0x000fe200078ec0ff */
[----:B------:R-:W-:-:S03]  /*0ac0*/  IMAD.HI.U32 R15, R5, R24, RZ ;  /* 0x00000018050f7227 */ /* 0x000fc600078e00ff */
[----:B------:R-:W-:Y:S01]  /*0ad0*/  ISETP.GT.U32.AND P3, PT, R34, R25, PT ;  /* 0x000000192200720c */ /* 0x000fe20003f64070 */
[----:B------:R-:W-:-:S04]  /*0ae0*/  IMAD.HI.U32 R5, R5, R26, RZ ;  /* 0x0000001a05057227 */ /* 0x000fc800078e00ff */
[----:B------:R-:W-:-:S04]  /*0af0*/  IMAD.HI.U32 R22, R22, R32, RZ ;  /* 0x0000002016167227 */ /* 0x000fc800078e00ff */
[----:B------:R-:W-:Y:S02]  /*0b00*/  IMAD.MOV R4, RZ, RZ, -R4 ;  /* 0x000000ffff047224 */ /* 0x000fe400078e0a04 */
[----:B------:R-:W-:Y:S02]  /*0b10*/  IMAD.MOV R15, RZ, RZ, -R15 ;  /* 0x000000ffff0f7224 */ /* 0x000fe400078e0a0f */
[----:B------:R-:W-:Y:S02]  /*0b20*/  IMAD.MOV R5, RZ, RZ, -R5 ;  /* 0x000000ffff057224 */ /* 0x000fe400078e0a05 */
[----:B------:R-:W-:Y:S02]  /*0b30*/  IMAD.MOV R27, RZ, RZ, -R22 ;  /* 0x000000ffff1b7224 */ /* 0x000fe400078e0a16 */
[C---:B------:R-:W-:Y:S02]  /*0b40*/  IMAD R22, R34.reuse, R4, R23 ;  /* 0x0000000422167224 */ /* 0x040fe400078e0217 */
[----:B------:R-:W-:Y:S01]  /*0b50*/  IMAD R23, R34, R15, R24 ;  /* 0x0000000f22177224 */ /* 0x000fe200078e0218 */
[----:B------:R-:W-:Y:S01]  /*0b60*/  LOP3.LUT R24, R0, 0xc0, RZ, 0xc0, !PT ;  /* 0x000000c000187812 */ /* 0x000fe200078ec0ff */
[C---:B------:R-:W-:Y:S01]  /*0b70*/  IMAD R26, R34.reuse, R5, R26 ;  /* 0x00000005221a7224 */ /* 0x040fe200078e021a */
[C---:B------:R-:W-:Y:S01]  /*0b80*/  ISETP.GT.U32.AND P1, PT, R34.reuse, R22, PT ;  /* 0x000000162200720c */ /* 0x040fe20003f24070 */
[----:B------:R-:W-:Y:S01]  /*0b90*/  IMAD R32, R31, R27, R32 ;  /* 0x0000001b1f207224 */ /* 0x000fe200078e0220 */
[C---:B------:R-:W-:Y:S01]  /*0ba0*/  ISETP.GT.U32.AND P2, PT, R34.reuse, R23, PT ;  /* 0x000000172200720c */ /* 0x040fe20003f44070 */
[--C-:B------:R-:W-:Y:S01]  /*0bb0*/  @!P6 IMAD.IADD R17, R17, 0x1, -R34.reuse ;  /* 0x000000011111e824 */ /* 0x100fe200078e0a22 */
[----:B------:R-:W-:Y:S01]  /*0bc0*/  ISETP.GT.U32.AND P6, PT, R34, R26, PT ;  /* 0x0000001a2200720c */ /* 0x000fe20003fc4070 */
[--C-:B------:R-:W-:Y:S01]  /*0bd0*/  @!P0 IMAD.IADD R19, R19, 0x1, -R34.reuse ;  /* 0x0000000113138824 */ /* 0x100fe200078e0a22 */
[----:B------:R-:W-:Y:S01]  /*0be0*/  ISETP.GT.U32.AND P0, PT, R31, R32, PT ;  /* 0x000000201f00720c */ /* 0x000fe20003f04070 */
[--C-:B------:R-:W-:Y:S01]  /*0bf0*/  @!P4 IMAD.IADD R20, R20, 0x1, -R34.reuse ;  /* 0x000000011414c824 */ /* 0x100fe200078e0a22 */
[C---:B------:R-:W-:Y:S01]  /*0c00*/  ISETP.GT.U32.AND P4, PT, R34.reuse, R17, PT ;  /* 0x000000112200720c */ /* 0x040fe20003f84070 */
[--C-:B------:R-:W-:Y:S01]  /*0c10*/  @!P5 IMAD.IADD R21, R21, 0x1, -R34.reuse ;  /* 0x000000011515d824 */ /* 0x100fe200078e0a22 */
[C---:B------:R-:W-:Y:S01]  /*0c20*/  ISETP.GT.U32.AND P5, PT, R34.reuse, R19, PT ;  /* 0x000000132200720c */ /* 0x040fe20003fa4070 */
[--C-:B------:R-:W-:Y:S01]  /*0c30*/  @!P3 IMAD.IADD R25, R25, 0x1, -R34.reuse ;  /* 0x000000011919b824 */ /* 0x100fe200078e0a22 */
[----:B------:R-:W-:Y:S01]  /*0c40*/  ISETP.GT.U32.AND P3, PT, R34, R20, PT ;  /* 0x000000142200720c */ /* 0x000fe20003f64070 */
[----:B------:R-:W-:Y:S01]  /*0c50*/  @!P1 IMAD.IADD R22, R22, 0x1, -R34 ;  /* 0x0000000116169824 */ /* 0x000fe200078e0a22 */
[----:B------:R-:W-:Y:S01]  /*0c60*/  SHF.R.S32.HI R15, RZ, 0x1f, R18 ;  /* 0x0000001fff0f7819 */ /* 0x000fe20000011412 */
[----:B------:R-:W-:Y:S01]  /*0c70*/  @!P2 IMAD.IADD R23, R23, 0x1, -R34 ;  /* 0x000000011717a824 */ /* 0x000fe200078e0a22 */
[----:B------:R-:W-:Y:S01]  /*0c80*/  SHF.R.U32.HI R35, RZ, 0x2, R24 ;  /* 0x00000002ff237819 */ /* 0x000fe20000011618 */
        /* <DEDUP_REMOVED lines=8> */
[--C-:B------:R-:W-:Y:S01]  /*0d10*/  @!P3 IMAD.IADD R20, R20, 0x1, -R34.reuse ;  /* 0x000000011414b824 */ /* 0x100fe200078e0a22 */
[----:B------:R-:W-:Y:S01]  /*0d20*/  ISETP.GT.U32.AND P6, PT, R34, R26, PT ;  /* 0x0000001a2200720c */ /* 0x000fe20003fc4070 */
[C---:B------:R-:W-:Y:S01]  /*0d30*/  IMAD.SHL.U32 R4, R0.reuse, 0x2, RZ ;  /* 0x0000000200047824 */ /* 0x040fe200078e00ff */
[----:B------:R-:W-:Y:S01]  /*0d40*/  ISETP.GT.U32.AND P5, PT, R31, R32, PT ;  /* 0x000000201f00720c */ /* 0x000fe20003fa4070 */
[----:B------:R-:W-:Y:S01]  /*0d50*/  IMAD.SHL.U32 R5, R0, 0x40, RZ ;  /* 0x0000004000057824 */ /* 0x000fe200078e00ff */
[----:B------:R-:W-:Y:S01]  /*0d60*/  ISETP.GE.AND P3, PT, R13, RZ, PT ;  /* 0x000000ff0d00720c */ /* 0x000fe20003f66270 */
[--C-:B------:R-:W-:Y:S01]  /*0d70*/  @!P2 IMAD.IADD R22, R22, 0x1, -R34.reuse ;  /* 0x000000011616a824 */ /* 0x100fe200078e0a22 */
[----:B------:R-:W-:Y:S01]  /*0d80*/  ISETP.GE.AND P2, PT, R11, RZ, PT ;  /* 0x000000ff0b00720c */ /* 0x000fe20003f46270 */
[--C-:B------:R-:W-:Y:S01]  /*0d90*/  @!P0 IMAD.IADD R21, R21, 0x1, -R34.reuse ;  /* 0x0000000115158824 */ /* 0x100fe200078e0a22 */
[----:B------:R-:W-:Y:S01]  /*0da0*/  ISETP.GE.AND P0, PT, R12, RZ, PT ;  /* 0x000000ff0c00720c */ /* 0x000fe20003f06270 */
[--C-:B------:R-:W-:Y:S01]  /*0db0*/  @!P1 IMAD.IADD R23, R23, 0x1, -R34.reuse ;  /* 0x0000000117179824 */ /* 0x100fe200078e0a22 */
[----:B------:R-:W-:Y:S01]  /*0dc0*/  ISETP.GE.AND P1, PT, R8, RZ, PT ;  /* 0x000000ff0800720c */ /* 0x000fe20003f26270 */
[--C-:B------:R-:W-:Y:S01]  /*0dd0*/  @!P4 IMAD.IADD R25, R25, 0x1, -R34.reuse ;  /* 0x000000011919c824 */ /* 0x100fe200078e0a22 */
[----:B------:R-:W-:Y:S01]  /*0de0*/  ISETP.GE.AND P4, PT, R9, RZ, PT ;  /* 0x000000ff0900720c */ /* 0x000fe20003f86270 */
[----:B------:R-:W-:Y:S01]  /*0df0*/  @!P6 IMAD.IADD R26, R26, 0x1, -R34 ;  /* 0x000000011a1ae824 */ /* 0x000fe200078e0a22 */
[----:B------:R-:W-:Y:S01]  /*0e00*/  ISETP.GE.AND P6, PT, R6, RZ, PT ;  /* 0x000000ff0600720c */ /* 0x000fe20003fc6270 */
[----:B------:R-:W-:Y:S01]  /*0e10*/  @!P5 IMAD.IADD R32, R32, 0x1, -R31 ;  /* 0x000000012020d824 */ /* 0x000fe200078e0a1f */
[----:B------:R-:W-:Y:S01]  /*0e20*/  ISETP.GE.AND P5, PT, R10, RZ, PT ;  /* 0x000000ff0a00720c */ /* 0x000fe20003fa6270 */
[----:B------:R-:W-:Y:S01]  /*0e30*/  @!P3 IMAD.MOV R17, RZ, RZ, -R17 ;  /* 0x000000ffff11b224 */ /* 0x000fe200078e0a11 */
[----:B------:R-:W-:Y:S01]  /*0e40*/  ISETP.GE.AND P3, PT, R7, RZ, PT ;  /* 0x000000ff0700720c */ /* 0x000fe20003f66270 */
[----:B------:R-:W-:Y:S01]  /*0e50*/  IMAD R29, R16, 0x90, RZ ;  /* 0x00000090101d7824 */ /* 0x000fe200078e02ff */
[----:B------:R-:W-:Y:S01]  /*0e60*/  LOP3.LUT R27, R4, 0x10, RZ, 0xc0, !PT ;  /* 0x00000010041b7812 */ /* 0x000fe200078ec0ff */
[----:B------:R-:W-:Y:S01]  /*0e70*/  IMAD.MOV.U32 R31, RZ, RZ, R25 ;  /* 0x000000ffff1f7224 */ /* 0x000fe200078e0019 */
[----:B------:R-:W-:Y:S01]  /*0e80*/  LOP3.LUT R16, R5, 0x400, RZ, 0xc0, !PT ;  /* 0x0000040005107812 */ /* 0x000fe200078ec0ff */
[----:B------:R-:W-:Y:S01]  /*0e90*/  IMAD.MOV.U32 R33, RZ, RZ, R26 ;  /* 0x000000ffff217224 */ /* 0x000fe200078e001a */
[----:B------:R-:W-:Y:S01]  /*0ea0*/  LEA.HI R28, R24, R27, RZ, 0x1f ;  /* 0x0000001b181c7211 */ /* 0x000fe200078ff8ff */
[----:B------:R-:W-:Y:S01]  /*0eb0*/  @!P0 IMAD.MOV R19, RZ, RZ, -R19 ;  /* 0x000000ffff138224 */ /* 0x000fe200078e0a13 */
[----:B------:R-:W-:Y:S01]  /*0ec0*/  LEA.HI R92, R15, R18, RZ, 0x6 ;  /* 0x000000120f5c7211 */ /* 0x000fe200078f30ff */
[----:B------:R-:W-:Y:S01]  /*0ed0*/  @!P2 IMAD.MOV R20, RZ, RZ, -R20 ;  /* 0x000000ffff14a224 */ /* 0x000fe200078e0a14 */
[C---:B------:R-:W-:Y:S01]  /*0ee0*/  LOP3.LUT R27, R29.reuse, R28, RZ, 0x3c, !PT ;  /* 0x0000001c1d1b7212 */ /* 0x040fe200078e3cff */
[----:B------:R-:W-:Y:S01]  /*0ef0*/  @!P5 IMAD.MOV R21, RZ, RZ, -R21 ;  /* 0x000000ffff15d224 */ /* 0x000fe200078e0a15 */
[----:B------:R-:W-:Y:S01]  /*0f00*/  LOP3.LUT R29, R29, 0x30, R4, 0x78, !PT ;  /* 0x000000301d1d7812 */ /* 0x000fe200078e7804 */
[----:B------:R-:W-:Y:S01]  /*0f10*/  @!P4 IMAD.MOV R22, RZ, RZ, -R22 ;  /* 0x000000ffff16c224 */ /* 0x000fe200078e0a16 */
[----:B------:R-:W-:Y:S01]  /*0f20*/  ISETP.NE.AND P0, PT, RZ, c[0x0][0x17c], PT ;  /* 0x00005f00ff007a0c */ /* 0x000fe20003f05270 */
[----:B------:R-:W-:Y:S01]  /*0f30*/  @!P1 IMAD.MOV R23, RZ, RZ, -R23 ;  /* 0x000000ffff179224 */ /* 0x000fe200078e0a17 */
[----:B------:R-:W-:Y:S01]  /*0f40*/  LOP3.LUT R18, RZ, c[0x0][0x17c], RZ, 0x33, !PT ;  /* 0x00005f00ff127a12 */ /* 0x000fe200078e33ff */
[----:B------:R-:W-:Y:S01]  /*0f50*/  @!P3 IMAD.MOV R31, RZ, RZ, -R31 ;  /* 0x000000ffff1fb224 */ /* 0x000fe200078e0a1f */
[----:B------:R-:W-:Y:S01]  /*0f60*/  LOP3.LUT R15, R29, 0x400, R30, 0xf8, !PT ;  /* 0x000004001d0f7812 */ /* 0x000fe200078ef81e */
[----:B------:R-:W-:Y:S01]  /*0f70*/  @!P6 IMAD.MOV R33, RZ, RZ, -R33 ;  /* 0x000000ffff21e224 */ /* 0x000fe200078e0a21 */
[----:B------:R-:W-:Y:S01]  /*0f80*/  SEL R25, R18, R17, !P0 ;  /* 0x0000001112197207 */ /* 0x000fe20004000000 */
[----:B------:R-:W-:Y:S01]  /*0f90*/  IMAD.IADD R16, R16, 0x1, R27 ;  /* 0x0000000110107824 */ /* 0x000fe200078e021b */
[----:B------:R-:W-:-:S02]  /*0fa0*/  SEL R26, R18, R19, !P0 ;  /* 0x00000013121a7207 */ /* 0x000fc40004000000 */
[C---:B------:R-:W-:Y:S01]  /*0fb0*/  SEL R27, R18.reuse, R20, !P0 ;  /* 0x00000014121b7207 */ /* 0x040fe20004000000 */
[----:B------:R-:W-:Y:S01]  /*0fc0*/  IMAD R25, R25, c[0x0][0x190], RZ ;  /* 0x0000640019197a24 */ /* 0x000fe200078e02ff */
[----:B------:R-:W-:Y:S01]  /*0fd0*/  SEL R28, R18, R21, !P0 ;  /* 0x00000015121c7207 */ /* 0x000fe20004000000 */
[----:B------:R-:W-:Y:S01]  /*0fe0*/  IMAD R26, R26, c[0x0][0x190], RZ ;  /* 0x000064001a1a7a24 */ /* 0x000fe200078e02ff */
        /* <DEDUP_REMOVED lines=8> */
[----:B------:R-:W-:Y:S01]  /*1070*/  ISETP.GE.AND P1, PT, R14, RZ, PT ;  /* 0x000000ff0e00720c */ /* 0x000fe20003f26270 */
[----:B------:R-:W-:Y:S01]  /*1080*/  IMAD R31, R31, c[0x0][0x190], RZ ;  /* 0x000064001f1f7a24 */ /* 0x000fe200078e02ff */
[----:B------:R-:W-:Y:S01]  /*1090*/  ISETP.NE.AND P0, PT, RZ, c[0x0][0x178], PT ;  /* 0x00005e00ff007a0c */ /* 0x000fe20003f05270 */
[----:B------:R-:W-:Y:S01]  /*10a0*/  IMAD R33, R33, c[0x0][0x190], RZ ;  /* 0x0000640021217a24 */ /* 0x000fe200078e02ff */
[----:B------:R-:W-:-:S02]  /*10b0*/  LOP3.LUT R17, R3, 0x4, RZ, 0xfc, !PT ;  /* 0x0000000403117812 */ /* 0x000fc400078efcff */
[C---:B------:R-:W-:Y:S02]  /*10c0*/  LOP3.LUT R18, R3.reuse, 0x8, RZ, 0xfc, !PT ;  /* 0x0000000803127812 */ /* 0x040fe400078efcff */
[----:B------:R-:W-:Y:S01]  /*10d0*/  LOP3.LUT R19, R3, 0xc, RZ, 0xfc, !PT ;  /* 0x0000000c03137812 */ /* 0x000fe200078efcff */
[----:B------:R-:W-:Y:S01]  /*10e0*/  IMAD R89, R17, c[0x0][0x188], RZ ;  /* 0x0000620011597a24 */ /* 0x000fe200078e02ff */
[C---:B------:R-:W-:Y:S01]  /*10f0*/  LOP3.LUT R20, R3.reuse, 0x10, RZ, 0xfc, !PT ;  /* 0x0000001003147812 */ /* 0x040fe200078efcff */
[----:B------:R-:W-:Y:S01]  /*1100*/  IMAD R87, R18, c[0x0][0x188], RZ ;  /* 0x0000620012577a24 */ /* 0x000fe200078e02ff */
[C---:B------:R-:W-:Y:S01]  /*1110*/  LOP3.LUT R21, R3.reuse, 0x14, RZ, 0xfc, !PT ;  /* 0x0000001403157812 */ /* 0x040fe200078efcff */
[----:B------:R-:W-:Y:S01]  /*1120*/  @!P1 IMAD.MOV R32, RZ, RZ, -R32 ;  /* 0x000000ffff209224 */ /* 0x000fe200078e0a20 */
[----:B------:R-:W-:Y:S01]  /*1130*/  LOP3.LUT R22, R3, 0x18, RZ, 0xfc, !PT ;  /* 0x0000001803167812 */ /* 0x000fe200078efcff */
[----:B------:R-:W-:Y:S01]  /*1140*/  IMAD R85, R20, c[0x0][0x188], RZ ;  /* 0x0000620014557a24 */ /* 0x000fe200078e02ff */
[----:B------:R-:W-:Y:S01]  /*1150*/  @!P0 LOP3.LUT R32, RZ, c[0x0][0x178], RZ, 0x33, !PT ;  /* 0x00005e00ff208a12 */ /* 0x000fe200078e33ff */
[----:B------:R-:W-:Y:S01]  /*1160*/  IMAD R84, R21, c[0x0][0x188], RZ ;  /* 0x0000620015547a24 */ /* 0x000fe200078e02ff */
[----:B------:R-:W-:Y:S01]  /*1170*/  LEA R102, P0, R25, c[0x0][0x168], 0x1 ;  /* 0x00005a0019667a11 */ /* 0x000fe200078008ff */
[----:B------:R-:W-:Y:S01]  /*1180*/  IMAD R83, R22, c[0x0][0x188], RZ ;  /* 0x0000620016537a24 */ /* 0x000fe200078e02ff */
[----:B------:R-:W-:Y:S01]  /*1190*/  LOP3.LUT R23, R3, 0x1c, RZ, 0xfc, !PT ;  /* 0x0000001c03177812 */ /* 0x000fe200078efcff */
[----:B------:R-:W-:Y:S01]  /*11a0*/  IMAD R32, R32, c[0x0][0x184], RZ ;  /* 0x0000610020207a24 */ /* 0x000fe200078e02ff */
[----:B------:R-:W-:Y:S01]  /*11b0*/  LEA.HI.X.SX32 R103, R25, c[0x0][0x16c], 0x1, P0 ;  /* 0x00005b0019677a11 */ /* 0x000fe200000f0eff */
[----:B------:R-:W-:Y:S01]  /*11c0*/  IMAD R86, R19, c[0x0][0x188], RZ ;  /* 0x0000620013567a24 */ /* 0x000fe200078e02ff */
[----:B------:R-:W-:Y:S01]  /*11d0*/  LOP3.LUT R88, R35, 0x1fe, R4, 0x78, !PT ;  /* 0x000001fe23587812 */ /* 0x000fe200078e7804 */
[----:B------:R-:W-:Y:S01]  /*11e0*/  IMAD R82, R23, c[0x0][0x188], RZ ;  /* 0x0000620017527a24 */ /* 0x000fe200078e02ff */
[----:B------:R-:W-:-:S02]  /*11f0*/  LEA R104, P6, R32, c[0x0][0x160], 0x1 ;  /* 0x0000580020687a11 */ /* 0x000fc400078c08ff */
[----:B------:R-:W-:Y:S02]  /*1200*/  LEA R100, P1, R26, c[0x0][0x168], 0x1 ;  /* 0x00005a001a647a11 */ /* 0x000fe400078208ff */
[----:B------:R-:W-:Y:S02]  /*1210*/  LEA.HI.X.SX32 R105, R32, c[0x0][0x164], 0x1, P6 ;  /* 0x0000590020697a11 */ /* 0x000fe400030f0eff */
[----:B------:R-:W-:Y:S02]  /*1220*/  LEA R98, P2, R27, c[0x0][0x168], 0x1 ;  /* 0x00005a001b627a11 */ /* 0x000fe400078408ff */
[----:B------:R-:W-:Y:S02]  /*1230*/  LEA R96, P3, R28, c[0x0][0x168], 0x1 ;  /* 0x00005a001c607a11 */ /* 0x000fe400078608ff */
[----:B------:R-:W-:Y:S02]  /*1240*/  LEA R94, P4, R29, c[0x0][0x168], 0x1 ;  /* 0x00005a001d5e7a11 */ /* 0x000fe400078808ff */
[----:B------:R-:W-:-:S02]  /*1250*/  LEA R60, P5, R30, c[0x0][0x168], 0x1 ;  /* 0x00005a001e3c7a11 */ /* 0x000fc400078a08ff */
[----:B------:R-:W-:Y:S02]  /*1260*/  LEA R64, P6, R31, c[0x0][0x168], 0x1 ;  /* 0x00005a001f407a11 */ /* 0x000fe400078c08ff */
[----:B------:R-:W-:Y:S02]  /*1270*/  LEA R62, P0, R33, c[0x0][0x168], 0x1 ;  /* 0x00005a00213e7a11 */ /* 0x000fe400078008ff */
[----:B------:R-:W-:Y:S02]  /*1280*/  SHF.R.S32.HI R92, RZ, 0x6, R92 ;  /* 0x00000006ff5c7819 */ /* 0x000fe4000001145c */
[----:B------:R-:W-:Y:S02]  /*1290*/  LOP3.LUT R90, R88, 0x40, RZ, 0x3c, !PT ;  /* 0x00000040585a7812 */ /* 0x000fe400078e3cff */
[----:B------:R-:W-:Y:S02]  /*12a0*/  LOP3.LUT R91, R15, 0x40, RZ, 0x3c, !PT ;  /* 0x000000400f5b7812 */ /* 0x000fe400078e3cff */
[----:B------:R-:W-:-:S02]  /*12b0*/  LEA.HI.X.SX32 R101, R26, c[0x0][0x16c], 0x1, P1 ;  /* 0x00005b001a657a11 */ /* 0x000fc400008f0eff */
[----:B------:R-:W-:Y:S02]  /*12c0*/  LEA.HI.X.SX32 R99, R27, c[0x0][0x16c], 0x1, P2 ;  /* 0x00005b001b637a11 */ /* 0x000fe400010f0eff */
[----:B------:R-:W-:Y:S02]  /*12d0*/  LEA.HI.X.SX32 R97, R28, c[0x0][0x16c], 0x1, P3 ;  /* 0x00005b001c617a11 */ /* 0x000fe400018f0eff */
[----:B------:R-:W-:Y:S02]  /*12e0*/  LEA.HI.X.SX32 R95, R29, c[0x0][0x16c], 0x1, P4 ;  /* 0x00005b001d5f7a11 */ /* 0x000fe400020f0eff */
[----:B------:R-:W-:Y:S02]  /*12f0*/  LEA.HI.X.SX32 R61, R30, c[0x0][0x16c], 0x1, P5 ;  /* 0x00005b001e3d7a11 */ /* 0x000fe400028f0eff */
[----:B------:R-:W-:Y:S02]  /*1300*/  LEA.HI.X.SX32 R65, R31, c[0x0][0x16c], 0x1, P6 ;  /* 0x00005b001f417a11 */ /* 0x000fe400030f0eff */
[----:B------:R-:W-:-:S02]  /*1310*/  LEA.HI.X.SX32 R63, R33, c[0x0][0x16c], 0x1, P0 ;  /* 0x00005b00213f7a11 */ /* 0x000fc400000f0eff */
.L_x_1:
[----:B------:R-:W-:Y:S01]  /*1320*/  ISETP.GE.AND P0, PT, R3, UR4, PT ;  /* 0x0000000403007c0c */ /* 0x000fe2000bf06270 */
[----:B------:R-:W-:Y:S01]  /*1330*/  IMAD.WIDE R24, R70, 0x2, R104 ;  /* 0x0000000246187825 */ /* 0x000fe200078e0268 */
[----:B------:R-:W-:-:S02]  /*1340*/  PRMT R35, RZ, 0x7610, R35 ;  /* 0x00007610ff237816 */ /* 0x000fc40000000023 */
[----:B------:R-:W-:Y:S01]  /*1350*/  ISETP.GE.AND P1, PT, R17, UR4, PT ;  /* 0x0000000411007c0c */ /* 0x000fe2000bf26270 */
[--C-:B------:R-:W-:Y:S01]  /*1360*/  IMAD.WIDE R26, R89, 0x2, R104.reuse ;  /* 0x00000002591a7825 */ /* 0x100fe200078e0268 */
[----:B------:R-:W-:Y:S02]  /*1370*/  ISETP.GE.AND P2, PT, R18, UR4, PT ;  /* 0x0000000412007c0c */ /* 0x000fe4000bf46270 */
[----:B------:R-:W-:Y:S01]  /*1380*/  ISETP.GE.AND P3, PT, R19, UR4, PT ;  /* 0x0000000413007c0c */ /* 0x000fe2000bf66270 */
[----:B------:R-:W-:Y:S01]  /*1390*/  IMAD.WIDE R28, R87, 0x2, R104 ;  /* 0x00000002571c7825 */ /* 0x000fe200078e0268 */
[----:B------:R-:W-:Y:S02]  /*13a0*/  ISETP.GE.AND P4, PT, R20, UR4, PT ;  /* 0x0000000414007c0c */ /* 0x000fe4000bf86270 */
[----:B------:R-:W-:Y:S01]  /*13b0*/  PRMT R41, RZ, 0x7610, R41 ;  /* 0x00007610ff297816 */ /* 0x000fe20000000029 */
[----:B------:R0:W2:Y:S01]  /*13c0*/  @!P0 LDG.E.U16 R35, [R24.64] ;  /* 0x0000000618238981 */ /* 0x0000a2000c1e1500 */
[----:B------:R-:W-:Y:S01]  /*13d0*/  ISETP.GE.AND P0, PT, R21, UR4, PT ;  /* 0x0000000415007c0c */ /* 0x000fe2000bf06270 */
[----:B------:R-:W-:Y:S01]  /*13e0*/  IMAD.WIDE R30, R86, 0x2, R104 ;  /* 0x00000002561e7825 */ /* 0x000fe200078e0268 */
[----:B------:R-:W-:-:S02]  /*13f0*/  PRMT R43, RZ, 0x7610, R43 ;  /* 0x00007610ff2b7816 */ /* 0x000fc4000000002b */
[----:B------:R-:W-:Y:S01]  /*1400*/  PRMT R45, RZ, 0x7610, R45 ;  /* 0x00007610ff2d7816 */ /* 0x000fe2000000002d */
[----:B------:R-:W-:Y:S01]  /*1410*/  IMAD.WIDE R32, R85, 0x2, R104 ;  /* 0x0000000255207825 */ /* 0x000fe200078e0268 */
[----:B------:R-:W-:Y:S01]  /*1420*/  PRMT R47, RZ, 0x7610, R47 ;  /* 0x00007610ff2f7816 */ /* 0x000fe2000000002f */
[----:B------:R1:W3:Y:S01]  /*1430*/  @!P1 LDG.E.U16 R41, [R26.64] ;  /* 0x000000061a299981 */ /* 0x0002e2000c1e1500 */
[----:B------:R-:W-:Y:S01]  /*1440*/  PRMT R49, RZ, 0x7610, R49 ;  /* 0x00007610ff317816 */ /* 0x000fe20000000031 */
[----:B0-----:R-:W-:Y:S01]  /*1450*/  IMAD.WIDE R24, R84, 0x2, R104 ;  /* 0x0000000254187825 */ /* 0x001fe200078e0268 */
[----:B------:R-:W-:Y:S01]  /*1460*/  ISETP.GE.AND P1, PT, R22, UR4, PT ;  /* 0x0000000416007c0c */ /* 0x000fe2000bf26270 */
[----:B------:R0:W4:Y:S01]  /*1470*/  @!P2 LDG.E.U16 R43, [R28.64] ;  /* 0x000000061c2ba981 */ /* 0x000122000c1e1500 */
[----:B------:R-:W-:-:S03]  /*1480*/  ISETP.GE.AND P2, PT, R23, UR4, PT ;  /* 0x0000000417007c0c */ /* 0x000fc6000bf46270 */
[----:B------:R5:W3:Y:S01]  /*1490*/  @!P3 LDG.E.U16 R45, [R30.64] ;  /* 0x000000061e2db981 */ /* 0x000ae2000c1e1500 */
[----:B------:R-:W-:-:S03]  /*14a0*/  ISETP.GE.AND P3, PT, R56, UR4, PT ;  /* 0x0000000438007c0c */ /* 0x000fc6000bf66270 */
[----:B------:R0:W3:Y:S01]  /*14b0*/  @!P4 LDG.E.U16 R47, [R32.64] ;  /* 0x00000006202fc981 */ /* 0x0000e2000c1e1500 */
[----:B------:R-:W-:-:S03]  /*14c0*/  ISETP.GE.AND P4, PT, R57, UR4, PT ;  /* 0x0000000439007c0c */ /* 0x000fc6000bf86270 */
[----:B------:R5:W3:Y:S01]  /*14d0*/  @!P0 LDG.E.U16 R49, [R24.64] ;  /* 0x0000000618318981 */ /* 0x000ae2000c1e1500 */
[----:B------:R-:W-:Y:S01]  /*14e0*/  ISETP.GE.AND P0, PT, R58, UR4, PT ;  /* 0x000000043a007c0c */ /* 0x000fe2000bf06270 */
[----:B-1----:R-:W-:Y:S01]  /*14f0*/  IMAD.WIDE R26, R83, 0x2, R104 ;  /* 0x00000002531a7825 */ /* 0x002fe200078e0268 */
[----:B------:R-:W-:Y:S02]  /*1500*/  PRMT R51, RZ, 0x7610, R51 ;  /* 0x00007610ff337816 */ /* 0x000fe40000000033 */
[----:B------:R-:W-:Y:S01]  /*1510*/  PRMT R93, RZ, 0x7610, R93 ;  /* 0x00007610ff5d7816 */ /* 0x000fe2000000005d */
[----:B0-----:R-:W-:Y:S01]  /*1520*/  IMAD.WIDE R28, R82, 0x2, R104 ;  /* 0x00000002521c7825 */ /* 0x001fe200078e0268 */
[----:B------:R-:W-:Y:S02]  /*1530*/  PRMT R107, RZ, 0x7610, R107 ;  /* 0x00007610ff6b7816 */ /* 0x000fe4000000006b */
[----:B------:R-:W-:Y:S01]  /*1540*/  PRMT R109, RZ, 0x7610, R109 ;  /* 0x00007610ff6d7816 */ /* 0x000fe2000000006d */
[----:B-----5:R-:W-:Y:S01]  /*1550*/  IMAD.WIDE R30, R81, 0x2, R104 ;  /* 0x00000002511e7825 */ /* 0x020fe200078e0268 */
[----:B------:R-:W-:Y:S01]  /*1560*/  PRMT R111, RZ, 0x7610, R111 ;  /* 0x00007610ff6f7816 */ /* 0x000fe2000000006f */
[----:B------:R0:W5:Y:S02]  /*1570*/  @!P1 LDG.E.U16 R51, [R26.64] ;  /* 0x000000061a339981 */ /* 0x000164000c1e1500 */
[----:B------:R-:W-:-:S04]  /*1580*/  IMAD.WIDE R32, R80, 0x2, R104 ;  /* 0x0000000250207825 */ /* 0x000fc800078e0268 */
[----:B------:R-:W-:Y:S01]  /*1590*/  IMAD.WIDE R24, R79, 0x2, R104 ;  /* 0x000000024f187825 */ /* 0x000fe200078e0268 */
[----:B------:R1:W5:Y:S01]  /*15a0*/  @!P2 LDG.E.U16 R93, [R28.64] ;  /* 0x000000061c5da981 */ /* 0x000362000c1e1500 */
[----:B------:R-:W-:Y:S02]  /*15b0*/  ISETP.GE.AND P1, PT, R59, UR4, PT ;  /* 0x000000043b007c0c */ /* 0x000fe4000bf26270 */
[----:B------:R-:W-:Y:S01]  /*15c0*/  ISETP.GE.AND P2, PT, R66, UR4, PT ;  /* 0x0000000442007c0c */ /* 0x000fe2000bf46270 */
[----:B------:R0:W5:Y:S01]  /*15d0*/  @!P3 LDG.E.U16 R107, [R30.64] ;  /* 0x000000061e6bb981 */ /* 0x000162000c1e1500 */
[----:B------:R-:W-:-:S03]  /*15e0*/  ISETP.GE.AND P3, PT, R67, UR4, PT ;  /* 0x0000000443007c0c */ /* 0x000fc6000bf66270 */
[----:B------:R0:W5:Y:S01]  /*15f0*/  @!P4 LDG.E.U16 R109, [R32.64] ;  /* 0x00000006206dc981 */ /* 0x000162000c1e1500 */
[----:B------:R-:W-:-:S03]  /*1600*/  ISETP.GE.AND P4, PT, R68, UR4, PT ;  /* 0x0000000444007c0c */ /* 0x000fc6000bf86270 */
[----:B------:R0:W5:Y:S01]  /*1610*/  @!P0 LDG.E.U16 R111, [R24.64] ;  /* 0x00000006186f8981 */ /* 0x000162000c1e1500 */
[----:B------:R-:W-:Y:S01]  /*1620*/  ISETP.GE.AND P0, PT, R69, UR4, PT ;  /* 0x0000000445007c0c */ /* 0x000fe2000bf06270 */
[----:B-1----:R-:W-:Y:S01]  /*1630*/  IMAD.WIDE R28, R78, 0x2, R104 ;  /* 0x000000024e1c7825 */ /* 0x002fe200078e0268 */
[----:B------:R-:W-:Y:S02]  /*1640*/  PRMT R113, RZ, 0x7610, R113 ;  /* 0x00007610ff717816 */ /* 0x000fe40000000071 */
[----:B------:R-:W-:Y:S01]  /*1650*/  PRMT R115, RZ, 0x7610, R115 ;  /* 0x00007610ff737816 */ /* 0x000fe20000000073 */
[----:B0-----:R-:W-:Y:S01]  /*1660*/  IMAD.WIDE R26, R77, 0x2, R104 ;  /* 0x000000024d1a7825 */ /* 0x001fe200078e0268 */
[----:B------:R-:W-:Y:S02]  /*1670*/  PRMT R117, RZ, 0x7610, R117 ;  /* 0x00007610ff757816 */ /* 0x000fe40000000075 */
[----:B------:R-:W-:Y:S01]  /*1680*/  PRMT R119, RZ, 0x7610, R119 ;  /* 0x00007610ff777816 */ /* 0x000fe20000000077 */
[----:B------:R-:W-:Y:S01]  /*1690*/  IMAD.WIDE R30, R76, 0x2, R104 ;  /* 0x000000024c1e7825 */ /* 0x000fe200078e0268 */
[----:B------:R-:W-:Y:S01]  /*16a0*/  PRMT R121, RZ, 0x7610, R121 ;  /* 0x00007610ff797816 */ /* 0x000fe20000000079 */
[----:B------:R0:W5:Y:S02]  /*16b0*/  @!P1 LDG.E.U16 R113, [R28.64] ;  /* 0x000000061c719981 */ /* 0x000164000c1e1500 */
[----:B------:R-:W-:-:S02]  /*16c0*/  IMAD.WIDE R32, R75, 0x2, R104 ;  /* 0x000000024b207825 */ /* 0x000fc400078e0268 */
[----:B------:R1:W5:Y:S02]  /*16d0*/  @!P2 LDG.E.U16 R115, [R26.64] ;  /* 0x000000061a73a981 */ /* 0x000364000c1e1500 */
[----:B------:R-:W-:Y:S02]  /*16e0*/  IMAD.WIDE R24, R74, 0x2, R104 ;  /* 0x000000024a187825 */ /* 0x000fe400078e0268 */
[----:B------:R0:W5:Y:S04]  /*16f0*/  @!P3 LDG.E.U16 R117, [R30.64] ;  /* 0x000000061e75b981 */ /* 0x000168000c1e1500 */
[----:B------:R0:W5:Y:S04]  /*1700*/  @!P4 LDG.E.U16 R119, [R32.64] ;  /* 0x000000062077c981 */ /* 0x000168000c1e1500 */
[----:B------:R1:W5:Y:S04]  /*1710*/  @!P0 LDG.E.U16 R121, [R24.64] ;  /* 0x0000000618798981 */ /* 0x000368000c1e1500 */
[----:B------:R-:W-:Y:S01]  /*1720*/  BAR.SYNC.DEFER_BLOCKING 0x0 ;  /* 0x0000000000007b1d */ /* 0x000fe20000010000 */
[----:B------:R-:W-:Y:S01]  /*1730*/  ISETP.GE.AND P1, PT, R2, UR4, PT ;  /* 0x0000000402007c0c */ /* 0x000fe2000bf26270 */
[----:B0-----:R-:W-:Y:S01]  /*1740*/  IMAD.WIDE R30, R71, 0x2, R96 ;  /* 0x00000002471e7825 */ /* 0x001fe200078e0260 */
[----:B------:R-:W-:-:S02]  /*1750*/  PRMT R40, RZ, 0x7610, R40 ;  /* 0x00007610ff287816 */ /* 0x000fc40000000028 */
[----:B------:R-:W-:Y:S01]  /*1760*/  PRMT R123, RZ, 0x7610, R123 ;  /* 0x00007610ff7b7816 */ /* 0x000fe2000000007b */
[----:B-1----:R-:W-:Y:S01]  /*1770*/  IMAD.WIDE R26, R71, 0x2, R62 ;  /* 0x00000002471a7825 */ /* 0x002fe200078e023e */
[----:B------:R-:W-:-:S03]  /*1780*/  PRMT R125, RZ, 0x7610, R125 ;  /* 0x00007610ff7d7816 */ /* 0x000fc6000000007d */
[C---:B------:R-:W-:Y:S01]  /*1790*/  IMAD.WIDE R28, R71.reuse, 0x2, R60 ;  /* 0x00000002471c7825 */ /* 0x040fe200078e023c */
[----:B------:R-:W-:Y:S02]  /*17a0*/  PRMT R42, RZ, 0x7610, R42 ;  /* 0x00007610ff2a7816 */ /* 0x000fe4000000002a */
[----:B------:R-:W-:Y:S01]  /*17b0*/  PRMT R44, RZ, 0x7610, R44 ;  /* 0x00007610ff2c7816 */ /* 0x000fe2000000002c */
[C---:B------:R-:W-:Y:S01]  /*17c0*/  IMAD.WIDE R24, R71.reuse, 0x2, R64 ;  /* 0x0000000247187825 */ /* 0x040fe200078e0240 */
[----:B------:R-:W-:Y:S02]  /*17d0*/  PRMT R106, RZ, 0x7610, R106 ;  /* 0x00007610ff6a7816 */ /* 0x000fe4000000006a */
[----:B------:R-:W-:Y:S01]  /*17e0*/  PRMT R108, RZ, 0x7610, R108 ;  /* 0x00007610ff6c7816 */ /* 0x000fe2000000006c */
[C---:B------:R-:W-:Y:S01]  /*17f0*/  IMAD.WIDE R32, R71.reuse, 0x2, R102 ;  /* 0x0000000247207825 */ /* 0x040fe200078e0266 */
[----:B------:R-:W-:Y:S01]  /*1800*/  PRMT R110, RZ, 0x7610, R110 ;  /* 0x00007610ff6e7816 */ /* 0x000fe2000000006e */
[----:B------:R0:W5:Y:S04]  /*1810*/  @!P1 LDG.E.U16 R40, [R30.64] ;  /* 0x000000061e289981 */ /* 0x000168000c1e1500 */
[----:B------:R1:W5:Y:S04]  /*1820*/  @!P1 LDG.E.U16 R123, [R26.64] ;  /* 0x000000061a7b9981 */ /* 0x000368000c1e1500 */
[----:B------:R1:W5:Y:S01]  /*1830*/  @!P1 LDG.E.U16 R125, [R28.64] ;  /* 0x000000061c7d9981 */ /* 0x000362000c1e1500 */
[----:B0-----:R-:W-:-:S03]  /*1840*/  IMAD.WIDE R30, R71, 0x2, R100 ;  /* 0x00000002471e7825 */ /* 0x001fc600078e0264 */
[----:B------:R-:W5:Y:S01]  /*1850*/  @!P1 LDG.E.U16 R44, [R24.64] ;  /* 0x00000006182c9981 */ /* 0x000f62000c1e1500 */
[----:B-1----:R-:W-:-:S03]  /*1860*/  IMAD.WIDE R26, R71, 0x2, R94 ;  /* 0x00000002471a7825 */ /* 0x002fc600078e025e */
[----:B------:R-:W5:Y:S01]  /*1870*/  @!P1 LDG.E.U16 R42, [R30.64] ;  /* 0x000000061e2a9981 */ /* 0x000f62000c1e1500 */
[----:B------:R-:W-:-:S03]  /*1880*/  IMAD.WIDE R28, R71, 0x2, R98 ;  /* 0x00000002471c7825 */ /* 0x000fc600078e0262 */
[----:B------:R-:W5:Y:S04]  /*1890*/  @!P1 LDG.E.U16 R106, [R26.64] ;  /* 0x000000061a6a9981 */ /* 0x000f68000c1e1500 */
[----:B------:R-:W5:Y:S04]  /*18a0*/  @!P1 LDG.E.U16 R108, [R28.64] ;  /* 0x000000061c6c9981 */ /* 0x000f68000c1e1500 */
[----:B------:R-:W5:Y:S01]  /*18b0*/  @!P1 LDG.E.U16 R110, [R32.64] ;  /* 0x00000006206e9981 */ /* 0x000f62000c1e1500 */
[----:B------:R-:W-:-:S04]  /*18c0*/  IADD3 R92, R92, -0x1, RZ ;  /* 0xffffffff5c5c7810 */ /* 0x000fc80007ffe0ff */
[----:B------:R-:W-:Y:S01]  /*18d0*/  ISETP.NE.U32.AND P0, PT, R92, RZ, PT ;  /* 0x000000ff5c00720c */ /* 0x000fe20003f05070 */
[----:B------:R-:W-:Y:S01]  /*18e0*/  UIADD3 UR4, UR4, -0x40, URZ ;  /* 0xffffffc004047890 */ /* 0x000fe2000fffe03f */
[----:B------:R-:W-:-:S04]  /*18f0*/  IMAD.WIDE R102, R73, 0x2, R102 ;  /* 0x0000000249667825 */ /* 0x000fc800078e0266 */
[----:B------:R-:W-:-:S04]  /*1900*/  IMAD.WIDE R100, R73, 0x2, R100 ;  /* 0x0000000249647825 */ /* 0x000fc800078e0264 */
[C---:B------:R-:W-:Y:S01]  /*1910*/  IMAD.WIDE R98, R73.reuse, 0x2, R98 ;  /* 0x0000000249627825 */ /* 0x040fe200078e0262 */
[----:B--2---:R-:W-:Y:S04]  /*1920*/  STS.U16 [R88], R35 ;  /* 0x0000002358007388 */ /* 0x004fe80000000400 */
[----:B----4-:R-:W-:Y:S04]  /*1930*/  STS.U16 [R88+0x400], R43 ;  /* 0x0004002b58007388 */ /* 0x010fe80000000400 */
[----:B---3--:R-:W-:Y:S04]  /*1940*/  STS.U16 [R88+0x800], R47 ;  /* 0x0008002f58007388 */ /* 0x008fe80000000400 */
[----:B-----5:R-:W-:Y:S04]  /*1950*/  STS.U16 [R88+0xc00], R51 ;  /* 0x000c003358007388 */ /* 0x020fe80000000400 */
[----:B------:R-:W-:Y:S04]  /*1960*/  STS.U16 [R88+0x1000], R107 ;  /* 0x0010006b58007388 */ /* 0x000fe80000000400 */
        /* <DEDUP_REMOVED lines=19> */
[----:B------:R-:W-:Y:S06]  /*1aa0*/  BAR.SYNC.DEFER_BLOCKING 0x0 ;  /* 0x0000000000007b1d */ /* 0x000fec0000010000 */
[----:B------:R-:W-:Y:S04]  /*1ab0*/  LDSM.16.MT88.4 R48, [R16] ;  /* 0x000000001030783b */ /* 0x000fe80000004200 */
[----:B------:R-:W0:Y:S04]  /*1ac0*/  LDSM.16.M88.4 R24, [R15+0x2000] ;  /* 0x002000000f18783b */ /* 0x000e280000000200 */
[----:B------:R-:W1:Y:S04]  /*1ad0*/  LDSM.16.M88.4 R28, [R15+0x2800] ;  /* 0x002800000f1c783b */ /* 0x000e680000000200 */
[----:B------:R-:W2:Y:S04]  /*1ae0*/  LDSM.16.MT88.4 R32, [R16+0x800] ;  /* 0x000800001020783b */ /* 0x000ea80000004200 */
[----:B------:R-:W-:Y:S04]  /*1af0*/  LDSM.16.MT88.4 R40, [R16+0x1000] ;  /* 0x001000001028783b */ /* 0x000fe80000004200 */
[----:B------:R-:W3:Y:S01]  /*1b00*/  LDSM.16.M88.4 R44, [R91+0x2000] ;  /* 0x002000005b2c783b */ /* 0x000ee20000000200 */
[C---:B0-----:R-:W-:Y:S08]  /*1b10*/  HMMA.16816.F32.BF16 R36, R48.reuse, R24, R36 ;  /* 0x000000183024723c */ /* 0x041ff00000041824 */
[----:B-1----:R-:W-:Y:S01]  /*1b20*/  HMMA.16816.F32.BF16 R52, R48, R28, R52 ;  /* 0x0000001c3034723c */ /* 0x002fe20000041834 */
[----:B------:R-:W0:Y:S11]  /*1b30*/  LDSM.16.M88.4 R48, [R91+0x2800] ;  /* 0x002800005b30783b */ /* 0x000e360000000200 */
[----:B------:R-:W-:Y:S04]  /*1b40*/  @!UPT UIADD3 URZ, URZ, URZ, URZ ;  /* 0x0000003f3f3ff290 */ /* 0x000fe8000fffe03f */
[C---:B--2---:R-:W-:Y:S01]  /*1b50*/  HMMA.16816.F32.BF16 R36, R32.reuse, R26, R36 ;  /* 0x0000001a2024723c */ /* 0x044fe20000041824 */
[----:B------:R-:W1:Y:S07]  /*1b60*/  LDSM.16.MT88.4 R24, [R16+0x1800] ;  /* 0x001800001018783b */ /* 0x000e6e0000004200 */
[----:B------:R-:W-:Y:S11]  /*1b70*/  HMMA.16816.F32.BF16 R52, R32, R30, R52 ;  /* 0x0000001e2034723c */ /* 0x000ff60000041834 */
[----:B------:R-:W-:Y:S05]  /*1b80*/  @!UPT UIADD3 URZ, URZ, URZ, URZ ;  /* 0x0000003f3f3ff290 */ /* 0x000fea000fffe03f */
[C---:B---3--:R-:W-:Y:S08]  /*1b90*/  HMMA.16816.F32.BF16 R36, R40.reuse, R44, R36 ;  /* 0x0000002c2824723c */ /* 0x048ff00000041824 */
[----:B0-----:R-:W-:Y:S01]  /*1ba0*/  HMMA.16816.F32.BF16 R52, R40, R48, R52 ;  /* 0x000000302834723c */ /* 0x001fe20000041834 */
[----:B------:R-:W-:-:S04]  /*1bb0*/  IMAD.WIDE R96, R73, 0x2, R96 ;  /* 0x0000000249607825 */ /* 0x000fc800078e0260 */
[----:B------:R-:W-:-:S04]  /*1bc0*/  IMAD.WIDE R94, R73, 0x2, R94 ;  /* 0x00000002495e7825 */ /* 0x000fc800078e025e */
[----:B------:R-:W-:-:S04]  /*1bd0*/  IMAD.WIDE R60, R73, 0x2, R60 ;  /* 0x00000002493c7825 */ /* 0x000fc800078e023c */
[----:B------:R-:W-:-:S03]  /*1be0*/  IMAD.WIDE R64, R73, 0x2, R64 ;  /* 0x0000000249407825 */ /* 0x000fc600078e0240 */
[----:B-1----:R-:W-:Y:S01]  /*1bf0*/  HMMA.16816.F32.BF16 R36, R24, R46, R36 ;  /* 0x0000002e1824723c */ /* 0x002fe20000041824 */
[----:B------:R-:W-:-:S04]  /*1c00*/  IMAD.WIDE R62, R73, 0x2, R62 ;  /* 0x00000002493e7825 */ /* 0x000fc800078e023e */
[----:B------:R-:W-:-:S03]  /*1c10*/  IMAD.WIDE R104, R72, 0x2, R104 ;  /* 0x0000000248687825 */ /* 0x000fc600078e0268 */
[----:B------:R-:W-:Y:S01]  /*1c20*/  HMMA.16816.F32.BF16 R52, R24, R50, R52 ;  /* 0x000000321834723c */ /* 0x000fe20000041834 */
[----:B------:R-:W-:Y:S07]  /*1c30*/  @P0 BRA `(.L_x_1) ;  /* 0xfffff6e000000947 */ /* 0x000fee000383ffff */
[----:B------:R-:W-:-:S15]  /*1c40*/  NOP ;  /* 0x0000000000007918 */ /* 0x000fde0000000000 */
[----:B------:R-:W-:-:S01]  /*1c50*/  NOP ;  /* 0x0000000000007918 */ /* 0x000fc20000000000 */
[----:B------:R-:W-:Y:S02]  /*1c60*/  F2FP.BF16.PACK_AB R39, R55, R39 ;  /* 0x000000273727723e */ /* 0x000fe400000010ff */
[----:B------:R-:W-:Y:S02]  /*1c70*/  F2FP.BF16.PACK_AB R38, R54, R38 ;  /* 0x000000263626723e */ /* 0x000fe400000010ff */
[----:B------:R-:W-:Y:S02]  /*1c80*/  F2FP.BF16.PACK_AB R37, R53, R37 ;  /* 0x000000253525723e */ /* 0x000fe400000010ff */
[----:B------:R-:W-:-:S07]  /*1c90*/  F2FP.BF16.PACK_AB R36, R52, R36 ;  /* 0x000000243424723e */ /* 0x000fce00000010ff */
.L_x_0:
[C---:B------:R-:W-:Y:S01]  /*1ca0*/  IMAD.SHL.U32 R3, R0.reuse, 0x8, RZ ;  /* 0x0000000800037824 */ /* 0x040fe200078e00ff */
[----:B------:R-:W-:Y:S01]  /*1cb0*/  SHF.R.S32.HI R16, RZ, 0x6, R0 ;  /* 0x00000006ff107819 */ /* 0x000fe20000011400 */
[C---:B------:R-:W-:Y:S01]  /*1cc0*/  IMAD.SHL.U32 R2, R0.reuse, 0x10, RZ ;  /* 0x0000001000027824 */ /* 0x040fe200078e00ff */
[----:B------:R-:W-:Y:S01]  /*1cd0*/  BAR.SYNC.DEFER_BLOCKING 0x0 ;  /* 0x0000000000007b1d */ /* 0x000fe20000010000 */
[----:B------:R-:W-:Y:S01]  /*1ce0*/  IMAD.SHL.U32 R18, R0, 0x4, RZ ;  /* 0x0000000400127824 */ /* 0x000fe200078e00ff */
[----:B------:R-:W-:-:S02]  /*1cf0*/  LOP3.LUT R15, R3, 0x38, RZ, 0xc0, !PT ;  /* 0x00000038030f7812 */ /* 0x000fc400078ec0ff */
[----:B------:R-:W-:Y:S02]  /*1d00*/  SGXT R3, R16, 0x1 ;  /* 0x000000011003781a */ /* 0x000fe40000000200 */
[----:B------:R-:W-:Y:S02]  /*1d10*/  LOP3.LUT R2, R2, 0x200, RZ, 0xc0, !PT ;  /* 0x0000020002027812 */ /* 0x000fe400078ec0ff */
[----:B------:R-:W-:Y:S02]  /*1d20*/  LOP3.LUT R3, R3, 0x804, RZ, 0xc0, !PT ;  /* 0x0000080403037812 */ /* 0x000fe400078ec0ff */
[----:B------:R-:W-:Y:S02]  /*1d30*/  LOP3.LUT R16, R2, 0x40, R5, 0xf8, !PT ;  /* 0x0000004002107812 */ /* 0x000fe400078ef805 */
[----:B------:R-:W-:Y:S02]  /*1d40*/  LOP3.LUT R3, R3, 0x3c, R4, 0x78, !PT ;  /* 0x0000003c03037812 */ /* 0x000fe400078e7804 */
[----:B------:R-:W-:-:S02]  /*1d50*/  LOP3.LUT R15, R15, 0x180, R18, 0xf8, !PT ;  /* 0x000001800f0f7812 */ /* 0x000fc400078ef812 */
[----:B------:R-:W-:Y:S02]  /*1d60*/  LOP3.LUT R3, R16, R3, RZ, 0xfc, !PT ;  /* 0x0000000310037212 */ /* 0x000fe400078efcff */
[----:B------:R-:W-:Y:S02]  /*1d70*/  LOP3.LUT R2, R0, 0x80, RZ, 0xc0, !PT ;  /* 0x0000008000027812 */ /* 0x000fe400078ec0ff */
[--C-:B------:R-:W-:Y:S02]  /*1d80*/  LOP3.LUT R3, R3, 0x80, R0.reuse, 0xf8, !PT ;  /* 0x0000008003037812 */ /* 0x100fe400078ef800 */
[--C-:B------:R-:W-:Y:S02]  /*1d90*/  SHF.R.S32.HI R17, RZ, 0x3, R0.reuse ;  /* 0x00000003ff117819 */ /* 0x100fe40000011400 */
[----:B------:R-:W-:Y:S01]  /*1da0*/  SHF.R.S32.HI R18, RZ, 0x4, R0 ;  /* 0x00000004ff127819 */ /* 0x000fe20000011400 */
[----:B------:R-:W-:Y:S01]  /*1db0*/  STS [R3], R36 ;  /* 0x0000002403007388 */ /* 0x000fe20000000800 */
[----:B------:R-:W-:-:S02]  /*1dc0*/  LOP3.LUT R0, R3, 0x40, RZ, 0x3c, !PT ;  /* 0x0000004003007812 */ /* 0x000fc400078e3cff */
[----:B------:R-:W-:Y:S01]  /*1dd0*/  SHF.R.U32.HI R5, RZ, 0x1, R2 ;  /* 0x00000001ff057819 */ /* 0x000fe20000011602 */
[----:B------:R-:W-:Y:S01]  /*1de0*/  STS [R3+0x100], R37 ;  /* 0x0001002503007388 */ /* 0x000fe20000000800 */
[----:B------:R-:W-:Y:S02]  /*1df0*/  SGXT R2, R17, 0x1 ;  /* 0x000000011102781a */ /* 0x000fe40000000200 */
[----:B------:R-:W-:Y:S01]  /*1e00*/  SGXT R4, R18, 0x1 ;  /* 0x000000011204781a */ /* 0x000fe20000000200 */
[----:B------:R-:W-:Y:S01]  /*1e10*/  STS [R0+0x400], R38 ;  /* 0x0004002600007388 */ /* 0x000fe20000000800 */
[----:B------:R-:W-:Y:S02]  /*1e20*/  LOP3.LUT R2, R5, 0x440, R2, 0x78, !PT ;  /* 0x0000044005027812 */ /* 0x000fe400078e7802 */
[----:B------:R-:W-:Y:S01]  /*1e30*/  LOP3.LUT R15, R15, 0x804, R4, 0xf8, !PT ;  /* 0x000008040f0f7812 */ /* 0x000fe200078ef804 */
[----:B------:R0:W-:Y:S04]  /*1e40*/  STS [R0+0x500], R39 ;  /* 0x0005002700007388 */ /* 0x0001e80000000800 */
[----:B------:R-:W-:Y:S01]  /*1e50*/  BAR.SYNC.DEFER_BLOCKING 0x0 ;  /* 0x0000000000007b1d */ /* 0x000fe20000010000 */
[----:B------:R-:W-:-:S02]  /*1e60*/  LOP3.LUT R15, R15, R2, RZ, 0xfc, !PT ;  /* 0x000000020f0f7212 */ /* 0x000fc400078efcff */
[C---:B------:R-:W-:Y:S01]  /*1e70*/  ISETP.GE.AND P0, PT, R14.reuse, c[0x0][0x178], PT ;  /* 0x00005e000e007a0c */ /* 0x040fe20003f06270 */
[----:B------:R-:W-:Y:S01]  /*1e80*/  IMAD R14, R14, c[0x0][0x194], RZ ;  /* 0x000065000e0e7a24 */ /* 0x000fe200078e02ff */
[----:B------:R-:W-:Y:S01]  /*1e90*/  LOP3.LUT R16, R15, 0x4, RZ, 0x3c, !PT ;  /* 0x000000040f107812 */ /* 0x000fe200078e3cff */
[----:B0-----:R-:W-:Y:S01]  /*1ea0*/  IMAD R0, R10, c[0x0][0x198], RZ ;  /* 0x000066000a007a24 */ /* 0x001fe200078e02ff */
[C---:B------:R-:W-:Y:S01]  /*1eb0*/  ISETP.LT.AND P1, PT, R6.reuse, c[0x0][0x17c], !P0 ;  /* 0x00005f0006007a0c */ /* 0x040fe20004721270 */
[----:B------:R-:W-:Y:S01]  /*1ec0*/  IMAD R6, R6, c[0x0][0x198], RZ ;  /* 0x0000660006067a24 */ /* 0x000fe200078e02ff */
[C---:B------:R-:W-:Y:S02]  /*1ed0*/  LEA R25, P2, R14.reuse, c[0x0][0x170], 0x1 ;  /* 0x00005c000e197a11 */ /* 0x040fe400078408ff */
[C---:B------:R-:W-:Y:S01]  /*1ee0*/  ISETP.LT.AND P4, PT, R7.reuse, c[0x0][0x17c], !P0 ;  /* 0x00005f0007007a0c */ /* 0x040fe20004781270 */
[----:B------:R-:W-:Y:S01]  /*1ef0*/  IMAD R7, R7, c[0x0][0x198], RZ ;  /* 0x0000660007077a24 */ /* 0x000fe200078e02ff */
[----:B------:R-:W-:Y:S01]  /*1f00*/  LEA.HI.X.SX32 R27, R14, c[0x0][0x174], 0x1, P2 ;  /* 0x00005d000e1b7a11 */ /* 0x000fe200010f0eff */
[----:B------:R-:W-:Y:S01]  /*1f10*/  IMAD R14, R11, c[0x0][0x198], RZ ;  /* 0x000066000b0e7a24 */ /* 0x000fe200078e02ff */
[----:B------:R-:W-:-:S02]  /*1f20*/  LEA R2, P2, R6, R25, 0x1 ;  /* 0x0000001906027211 */ /* 0x000fc400078408ff */
[C---:B------:R-:W-:Y:S02]  /*1f30*/  LEA R4, P3, R7.reuse, R25, 0x1 ;  /* 0x0000001907047211 */ /* 0x040fe400078608ff */
[-C--:B------:R-:W-:Y:S02]  /*1f40*/  LEA.HI.X.SX32 R3, R6, R27.reuse, 0x1, P2 ;  /* 0x0000001b06037211 */ /* 0x080fe400010f0eff */
[----:B------:R-:W-:Y:S02]  /*1f50*/  LEA.HI.X.SX32 R5, R7, R27, 0x1, P3 ;  /* 0x0000001b07057211 */ /* 0x000fe400018f0eff */
[C---:B------:R-:W-:Y:S01]  /*1f60*/  ISETP.LT.AND P5, PT, R8.reuse, c[0x0][0x17c], !P0 ;  /* 0x00005f0008007a0c */ /* 0x040fe200047a1270 */
[----:B------:R-:W0:Y:S01]  /*1f70*/  LDS R17, [R15] ;  /* 0x000000000f117984 */ /* 0x000e220000000800 */
[----:B------:R-:W-:Y:S01]  /*1f80*/  IMAD R8, R8, c[0x0][0x198], RZ ;  /* 0x0000660008087a24 */ /* 0x000fe200078e02ff */
[----:B------:R-:W-:Y:S02]  /*1f90*/  ISETP.LT.AND P3, PT, R10, c[0x0][0x17c], !P0 ;  /* 0x00005f000a007a0c */ /* 0x000fe40004761270 */
[----:B------:R-:W1:Y:S02]  /*1fa0*/  LDS R21, [R16] ;  /* 0x0000000010157984 */ /* 0x000e640000000800 */
[----:B------:R-:W-:-:S02]  /*1fb0*/  LEA R6, P6, R8, R25, 0x1 ;  /* 0x0000001908067211 */ /* 0x000fc400078c08ff */
[----:B------:R2:W3:Y:S02]  /*1fc0*/  LDS R19, [R15+0x200] ;  /* 0x000200000f137984 */ /* 0x0004e40000000800 */
[----:B------:R-:W-:Y:S02]  /*1fd0*/  LEA.HI.X.SX32 R7, R8, R27, 0x1, P6 ;  /* 0x0000001b08077211 */ /* 0x000fe400030f0eff */
[----:B------:R4:W5:Y:S01]  /*1fe0*/  LDS R23, [R16+0x200] ;  /* 0x0002000010177984 */ /* 0x0009620000000800 */
[----:B------:R-:W-:Y:S01]  /*1ff0*/  LEA R8, P6, R14, R25, 0x1 ;  /* 0x000000190e087211 */ /* 0x000fe200078c08ff */
[----:B--2---:R-:W-:Y:S02]  /*2000*/  IMAD R15, R12, c[0x0][0x198], RZ ;  /* 0x000066000c0f7a24 */ /* 0x004fe400078e02ff */
[----:B----4-:R-:W-:Y:S01]  /*2010*/  IMAD R16, R13, c[0x0][0x198], RZ ;  /* 0x000066000d107a24 */ /* 0x010fe200078e02ff */
[----:B0-----:R0:W-:Y:S04]  /*2020*/  @P1 STG.E.U16 [R2.64], R17 ;  /* 0x0000001102001986 */ /* 0x0011e8000c101506 */
[----:B-1----:R1:W-:Y:S01]  /*2030*/  @P4 STG.E.U16 [R4.64], R21 ;  /* 0x0000001504004986 */ /* 0x0023e2000c101506 */
[C---:B------:R-:W-:Y:S01]  /*2040*/  ISETP.LT.AND P4, PT, R9.reuse, c[0x0][0x17c], !P0 ;  /* 0x00005f0009007a0c */ /* 0x040fe20004781270 */
[----:B------:R-:W-:-:S02]  /*2050*/  IMAD R9, R9, c[0x0][0x198], RZ ;  /* 0x0000660009097a24 */ /* 0x000fc400078e02ff */
[----:B---3--:R2:W-:Y:S03]  /*2060*/  @P5 STG.E.U16 [R6.64], R19 ;  /* 0x0000001306005986 */ /* 0x0085e6000c101506 */
[-C--:B0-----:R-:W-:Y:S02]  /*2070*/  LEA R2, P1, R9, R25.reuse, 0x1 ;  /* 0x0000001909027211 */ /* 0x081fe400078208ff */
[----:B------:R-:W-:Y:S02]  /*2080*/  PRMT R17, R17, 0x7632, R17 ;  /* 0x0000763211117816 */ /* 0x000fe40000000011 */
[----:B-1----:R-:W-:Y:S02]  /*2090*/  LEA R4, P2, R0, R25, 0x1 ;  /* 0x0000001900047211 */ /* 0x002fe400078408ff */
[----:B------:R-:W-:Y:S02]  /*20a0*/  LEA.HI.X.SX32 R3, R9, R27, 0x1, P1 ;  /* 0x0000001b09037211 */ /* 0x000fe400008f0eff */
[----:B------:R-:W-:-:S02]  /*20b0*/  LEA R10, P1, R15, R25, 0x1 ;  /* 0x000000190f0a7211 */ /* 0x000fc400078208ff */
[-C--:B------:R-:W-:Y:S01]  /*20c0*/  LEA.HI.X.SX32 R5, R0, R27.reuse, 0x1, P2 ;  /* 0x0000001b00057211 */ /* 0x080fe200010f0eff */
[----:B-----5:R2:W-:Y:S01]  /*20d0*/  @P4 STG.E.U16 [R2.64], R23 ;  /* 0x0000001702004986 */ /* 0x0205e2000c101506 */
[----:B------:R-:W-:Y:S02]  /*20e0*/  ISETP.LT.AND P2, PT, R11, c[0x0][0x17c], !P0 ;  /* 0x00005f000b007a0c */ /* 0x000fe40004741270 */
[-C--:B------:R-:W-:Y:S01]  /*20f0*/  LEA.HI.X.SX32 R11, R15, R27.reuse, 0x1, P1 ;  /* 0x0000001b0f0b7211 */ /* 0x080fe200008f0eff */
[----:B------:R2:W-:Y:S01]  /*2100*/  @P3 STG.E.U16 [R4.64], R17 ;  /* 0x0000001104003986 */ /* 0x0005e2000c101506 */
[----:B------:R-:W-:Y:S02]  /*2110*/  ISETP.LT.AND P1, PT, R12, c[0x0][0x17c], !P0 ;  /* 0x00005f000c007a0c */ /* 0x000fe40004721270 */
[----:B------:R-:W-:Y:S02]  /*2120*/  ISETP.LT.AND P0, PT, R13, c[0x0][0x17c], !P0 ;  /* 0x00005f000d007a0c */ /* 0x000fe40004701270 */
[----:B------:R-:W-:-:S02]  /*2130*/  LEA.HI.X.SX32 R9, R14, R27, 0x1, P6 ;  /* 0x0000001b0e097211 */ /* 0x000fc400030f0eff */
[----:B------:R-:W-:Y:S02]  /*2140*/  PRMT R21, R21, 0x7632, R21 ;  /* 0x0000763215157816 */ /* 0x000fe40000000015 */
[----:B------:R-:W-:Y:S02]  /*2150*/  PRMT R0, R19, 0x7632, R0 ;  /* 0x0000763213007816 */ /* 0x000fe40000000000 */
[C---:B------:R-:W-:Y:S01]  /*2160*/  LEA R14, P6, R16.reuse, R25, 0x1 ;  /* 0x00000019100e7211 */ /* 0x040fe200078c08ff */
[----:B------:R2:W-:Y:S03]  /*2170*/  @P2 STG.E.U16 [R8.64], R21 ;  /* 0x0000001508002986 */ /* 0x0005e6000c101506 */
[----:B------:R-:W-:Y:S01]  /*2180*/  LEA.HI.X.SX32 R15, R16, R27, 0x1, P6 ;  /* 0x0000001b100f7211 */ /* 0x000fe200030f0eff */
[----:B------:R2:W-:Y:S01]  /*2190*/  @P1 STG.E.U16 [R10.64], R0 ;  /* 0x000000000a001986 */ /* 0x0005e2000c101506 */
[----:B------:R-:W-:Y:S07]  /*21a0*/  @!P0 EXIT ;  /* 0x000000000000894d */ /* 0x000fee0003800000 */
[----:B--2---:R-:W-:-:S05]  /*21b0*/  PRMT R7, R23, 0x7632, R7 ;  /* 0x0000763217077816 */ /* 0x004fca0000000007 */
[----:B------:R-:W-:Y:S01]  /*21c0*/  STG.E.U16 [R14.64], R7 ;  /* 0x000000070e007986 */ /* 0x000fe2000c101506 */
[----:B------:R-:W-:Y:S05]  /*21d0*/  EXIT ;  /* 0x000000000000794d */ /* 0x000fea0003800000 */
.L_x_2:
[----:B------:R-:W-:-:S00]  /*21e0*/  BRA `(.L_x_2) ;  /* 0xfffffff000007947 */ /* 0x000fc0000383ffff */
[----:B------:R-:W-:-:S00]  /*21f0*/  NOP ;  /* 0x0000000000007918 */ /* 0x000fc00000000000 */
        /* <DEDUP_REMOVED lines=8> */
.L_x_3:


//--------------------- .nv.shared.matmul_kernel  --------------------------
	.section	.nv.shared.matmul_kernel,"aw",@nobits
	.sectionflags	@""
	.align	16
